//
// Generated by NVIDIA NVVM Compiler
//
// Compiler Build ID: CL-36424714
// Cuda compilation tools, release 13.0, V13.0.88
// Based on NVVM 20.0.0
//

.version 9.0
.target sm_100
.address_size 64

.func  (.param .b32 func_retval0) _ZNK6Sphere10intersectsERK3Ray
(
	.param .b64 _ZNK6Sphere10intersectsERK3Ray_param_0,
	.param .b64 _ZNK6Sphere10intersectsERK3Ray_param_1
)
;
.func  (.param .align 4 .b8 func_retval0[12]) _ZNK6Sphere9getNormalERK4Vec3
(
	.param .b64 _ZNK6Sphere9getNormalERK4Vec3_param_0,
	.param .b64 _ZNK6Sphere9getNormalERK4Vec3_param_1
)
;
.func  (.param .b32 func_retval0) _ZNK5Plane10intersectsERK3Ray
(
	.param .b64 _ZNK5Plane10intersectsERK3Ray_param_0,
	.param .b64 _ZNK5Plane10intersectsERK3Ray_param_1
)
;
.func  (.param .align 4 .b8 func_retval0[12]) _ZNK5Plane9getNormalERK4Vec3
(
	.param .b64 _ZNK5Plane9getNormalERK4Vec3_param_0,
	.param .b64 _ZNK5Plane9getNormalERK4Vec3_param_1
)
;
.extern .func  (.param .b64 func_retval0) malloc
(
	.param .b64 malloc_param_0
)
;
.global .align 8 .u64 _ZTV6Sphere[4] = {0, 0, _ZNK6Sphere10intersectsERK3Ray, _ZNK6Sphere9getNormalERK4Vec3};
.global .align 8 .u64 _ZTV5Plane[4] = {0, 0, _ZNK5Plane10intersectsERK3Ray, _ZNK5Plane9getNormalERK4Vec3};

.func  (.param .b32 func_retval0) _ZNK6Sphere10intersectsERK3Ray(
	.param .b64 _ZNK6Sphere10intersectsERK3Ray_param_0,
	.param .b64 _ZNK6Sphere10intersectsERK3Ray_param_1
)
{
	.reg .pred 	%p<5>;
	.reg .b16 	%rs<7>;
	.reg .b32 	%r<2>;
	.reg .b32 	%f<39>;
	.reg .b64 	%rd<3>;

	ld.param.u64 	%rd2, [_ZNK6Sphere10intersectsERK3Ray_param_0];
	ld.param.u64 	%rd1, [_ZNK6Sphere10intersectsERK3Ray_param_1];
	ld.f32 	%f5, [%rd1];
	ld.f32 	%f6, [%rd2+20];
	sub.f32 	%f7, %f5, %f6;
	ld.f32 	%f8, [%rd1+4];
	ld.f32 	%f9, [%rd2+24];
	sub.f32 	%f10, %f8, %f9;
	ld.f32 	%f11, [%rd1+8];
	ld.f32 	%f12, [%rd2+28];
	sub.f32 	%f13, %f11, %f12;
	ld.f32 	%f14, [%rd1+12];
	ld.f32 	%f15, [%rd1+16];
	mul.f32 	%f16, %f10, %f15;
	fma.rn.f32 	%f17, %f7, %f14, %f16;
	ld.f32 	%f18, [%rd1+20];
	fma.rn.f32 	%f19, %f13, %f18, %f17;
	add.f32 	%f1, %f19, %f19;
	mul.f32 	%f20, %f15, %f15;
	fma.rn.f32 	%f21, %f14, %f14, %f20;
	fma.rn.f32 	%f2, %f18, %f18, %f21;
	mul.f32 	%f22, %f10, %f10;
	fma.rn.f32 	%f23, %f7, %f7, %f22;
	fma.rn.f32 	%f24, %f13, %f13, %f23;
	ld.f32 	%f25, [%rd2+32];
	mul.f32 	%f26, %f25, %f25;
	sub.f32 	%f27, %f24, %f26;
	mul.f32 	%f28, %f2, 0fC0800000;
	mul.f32 	%f29, %f28, %f27;
	fma.rn.f32 	%f3, %f1, %f1, %f29;
	setp.lt.f32 	%p1, %f3, 0f38D1B717;
	mov.b16 	%rs6, 0;
	@%p1 bra 	$L__BB0_4;
	sqrt.rn.f32 	%f30, %f3;
	sub.f32 	%f31, %f30, %f1;
	add.f32 	%f32, %f2, %f2;
	div.rn.f32 	%f33, %f31, %f32;
	neg.f32 	%f34, %f1;
	sub.f32 	%f35, %f34, %f30;
	div.rn.f32 	%f36, %f35, %f32;
	setp.lt.f32 	%p2, %f33, %f36;
	selp.f32 	%f4, %f33, %f36, %p2;
	st.f32 	[%rd1+24], %f4;
	ld.f32 	%f37, [%rd1+28];
	setp.ltu.f32 	%p3, %f4, %f37;
	@%p3 bra 	$L__BB0_4;
	ld.f32 	%f38, [%rd1+32];
	setp.gtu.f32 	%p4, %f4, %f38;
	@%p4 bra 	$L__BB0_4;
	st.f32 	[%rd1+32], %f4;
	mov.b16 	%rs6, 1;
$L__BB0_4:
	cvt.u32.u16 	%r1, %rs6;
	st.param.b32 	[func_retval0], %r1;
	ret;

}
.func  (.param .align 4 .b8 func_retval0[12]) _ZNK6Sphere9getNormalERK4Vec3(
	.param .b64 _ZNK6Sphere9getNormalERK4Vec3_param_0,
	.param .b64 _ZNK6Sphere9getNormalERK4Vec3_param_1
)
{
	.reg .b32 	%f<14>;
	.reg .b64 	%rd<3>;

	ld.param.u64 	%rd1, [_ZNK6Sphere9getNormalERK4Vec3_param_0];
	ld.param.u64 	%rd2, [_ZNK6Sphere9getNormalERK4Vec3_param_1];
	ld.f32 	%f1, [%rd2];
	ld.f32 	%f2, [%rd1+20];
	sub.f32 	%f3, %f1, %f2;
	ld.f32 	%f4, [%rd2+4];
	ld.f32 	%f5, [%rd1+24];
	sub.f32 	%f6, %f4, %f5;
	ld.f32 	%f7, [%rd2+8];
	ld.f32 	%f8, [%rd1+28];
	sub.f32 	%f9, %f7, %f8;
	ld.f32 	%f10, [%rd1+32];
	div.rn.f32 	%f11, %f3, %f10;
	div.rn.f32 	%f12, %f6, %f10;
	div.rn.f32 	%f13, %f9, %f10;
	st.param.f32 	[func_retval0], %f11;
	st.param.f32 	[func_retval0+4], %f12;
	st.param.f32 	[func_retval0+8], %f13;
	ret;

}
.func  (.param .b32 func_retval0) _ZNK5Plane10intersectsERK3Ray(
	.param .b64 _ZNK5Plane10intersectsERK3Ray_param_0,
	.param .b64 _ZNK5Plane10intersectsERK3Ray_param_1
)
{
	.reg .pred 	%p<4>;
	.reg .b16 	%rs<7>;
	.reg .b32 	%r<2>;
	.reg .b32 	%f<26>;
	.reg .b64 	%rd<3>;
	.reg .b64 	%fd<2>;

	ld.param.u64 	%rd1, [_ZNK5Plane10intersectsERK3Ray_param_0];
	ld.param.u64 	%rd2, [_ZNK5Plane10intersectsERK3Ray_param_1];
	ld.f32 	%f6, [%rd2+12];
	ld.f32 	%f1, [%rd1+20];
	ld.f32 	%f7, [%rd2+16];
	ld.f32 	%f2, [%rd1+24];
	mul.f32 	%f8, %f7, %f2;
	fma.rn.f32 	%f9, %f6, %f1, %f8;
	ld.f32 	%f10, [%rd2+20];
	ld.f32 	%f3, [%rd1+28];
	fma.rn.f32 	%f4, %f10, %f3, %f9;
	abs.f32 	%f11, %f4;
	cvt.f64.f32 	%fd1, %f11;
	setp.lt.f64 	%p1, %fd1, 0d3F1A36E2EB1C432D;
	mov.b16 	%rs6, 0;
	@%p1 bra 	$L__BB2_4;
	ld.f32 	%f12, [%rd1+32];
	ld.f32 	%f13, [%rd2];
	sub.f32 	%f14, %f12, %f13;
	ld.f32 	%f15, [%rd1+36];
	ld.f32 	%f16, [%rd2+4];
	sub.f32 	%f17, %f15, %f16;
	ld.f32 	%f18, [%rd1+40];
	ld.f32 	%f19, [%rd2+8];
	sub.f32 	%f20, %f18, %f19;
	mul.f32 	%f21, %f17, %f2;
	fma.rn.f32 	%f22, %f14, %f1, %f21;
	fma.rn.f32 	%f23, %f20, %f3, %f22;
	div.rn.f32 	%f5, %f23, %f4;
	st.f32 	[%rd2+24], %f5;
	ld.f32 	%f24, [%rd2+28];
	setp.ltu.f32 	%p2, %f5, %f24;
	@%p2 bra 	$L__BB2_4;
	ld.f32 	%f25, [%rd2+32];
	setp.gtu.f32 	%p3, %f5, %f25;
	@%p3 bra 	$L__BB2_4;
	st.f32 	[%rd2+32], %f5;
	mov.b16 	%rs6, 1;
$L__BB2_4:
	cvt.u32.u16 	%r1, %rs6;
	st.param.b32 	[func_retval0], %r1;
	ret;

}
.func  (.param .align 4 .b8 func_retval0[12]) _ZNK5Plane9getNormalERK4Vec3(
	.param .b64 _ZNK5Plane9getNormalERK4Vec3_param_0,
	.param .b64 _ZNK5Plane9getNormalERK4Vec3_param_1
)
{
	.reg .b32 	%f<4>;
	.reg .b64 	%rd<2>;

	ld.param.u64 	%rd1, [_ZNK5Plane9getNormalERK4Vec3_param_0];
	ld.f32 	%f1, [%rd1+20];
	ld.f32 	%f2, [%rd1+24];
	ld.f32 	%f3, [%rd1+28];
	st.param.f32 	[func_retval0], %f1;
	st.param.f32 	[func_retval0+4], %f2;
	st.param.f32 	[func_retval0+8], %f3;
	ret;

}
	// .globl	_Z6renderP4Vec3iiPK6CameraPP8GeometryiPK5Light
.visible .entry _Z6renderP4Vec3iiPK6CameraPP8GeometryiPK5Light(
	.param .u64 .ptr .align 1 _Z6renderP4Vec3iiPK6CameraPP8GeometryiPK5Light_param_0,
	.param .u32 _Z6renderP4Vec3iiPK6CameraPP8GeometryiPK5Light_param_1,
	.param .u32 _Z6renderP4Vec3iiPK6CameraPP8GeometryiPK5Light_param_2,
	.param .u64 .ptr .align 1 _Z6renderP4Vec3iiPK6CameraPP8GeometryiPK5Light_param_3,
	.param .u64 .ptr .align 1 _Z6renderP4Vec3iiPK6CameraPP8GeometryiPK5Light_param_4,
	.param .u32 _Z6renderP4Vec3iiPK6CameraPP8GeometryiPK5Light_param_5,
	.param .u64 .ptr .align 1 _Z6renderP4Vec3iiPK6CameraPP8GeometryiPK5Light_param_6
)
{
	.local .align 4 .b8 	__local_depot4[84];
	.reg .b64 	%SP;
	.reg .b64 	%SPL;
	.reg .pred 	%p<52>;
	.reg .b16 	%rs<54>;
	.reg .b32 	%r<118>;
	.reg .b32 	%f<76>;
	.reg .b64 	%rd<93>;

	mov.u64 	%SPL, __local_depot4;
	cvta.local.u64 	%SP, %SPL;
	ld.param.u64 	%rd9, [_Z6renderP4Vec3iiPK6CameraPP8GeometryiPK5Light_param_0];
	ld.param.u32 	%r28, [_Z6renderP4Vec3iiPK6CameraPP8GeometryiPK5Light_param_1];
	ld.param.u32 	%r30, [_Z6renderP4Vec3iiPK6CameraPP8GeometryiPK5Light_param_2];
	ld.param.u64 	%rd10, [_Z6renderP4Vec3iiPK6CameraPP8GeometryiPK5Light_param_3];
	ld.param.u64 	%rd11, [_Z6renderP4Vec3iiPK6CameraPP8GeometryiPK5Light_param_4];
	ld.param.u32 	%r29, [_Z6renderP4Vec3iiPK6CameraPP8GeometryiPK5Light_param_5];
	ld.param.u64 	%rd12, [_Z6renderP4Vec3iiPK6CameraPP8GeometryiPK5Light_param_6];
	cvta.to.global.u64 	%rd1, %rd11;
	cvta.to.global.u64 	%rd2, %rd12;
	add.u64 	%rd13, %SP, 48;
	add.u64 	%rd3, %SPL, 48;
	mov.u32 	%r32, %ctaid.x;
	mov.u32 	%r33, %ntid.x;
	mov.u32 	%r34, %tid.x;
	mad.lo.s32 	%r1, %r32, %r33, %r34;
	mov.u32 	%r35, %ctaid.y;
	mov.u32 	%r36, %ntid.y;
	mov.u32 	%r37, %tid.y;
	mad.lo.s32 	%r38, %r35, %r36, %r37;
	setp.ge.s32 	%p3, %r1, %r28;
	setp.ge.s32 	%p4, %r38, %r30;
	or.pred  	%p5, %p3, %p4;
	@%p5 bra 	$L__BB4_29;
	cvta.to.global.u64 	%rd15, %rd10;
	mad.lo.s32 	%r3, %r28, %r38, %r1;
	cvt.rn.f32.s32 	%f12, %r1;
	cvt.rn.f32.u32 	%f13, %r38;
	st.local.f32 	[%rd3], %f12;
	st.local.f32 	[%rd3+4], %f13;
	mov.b32 	%r39, 0;
	st.local.u32 	[%rd3+8], %r39;
	ld.global.f32 	%f14, [%rd15+12];
	ld.global.f32 	%f15, [%rd15+16];
	ld.global.f32 	%f16, [%rd15+20];
	st.local.f32 	[%rd3+12], %f14;
	st.local.f32 	[%rd3+16], %f15;
	st.local.f32 	[%rd3+20], %f16;
	mov.b32 	%r40, 1325400064;
	st.local.u32 	[%rd3+24], %r40;
	mov.b32 	%r41, 1036831949;
	st.local.u32 	[%rd3+28], %r41;
	st.local.u32 	[%rd3+32], %r40;
	setp.lt.s32 	%p7, %r29, 1;
	mov.b64 	%rd92, 0;
	mov.pred 	%p51, -1;
	@%p7 bra 	$L__BB4_14;
	and.b32  	%r4, %r29, 7;
	setp.lt.u32 	%p8, %r29, 8;
	mov.b16 	%rs53, 0;
	mov.b32 	%r111, 0;
	mov.u32 	%r116, %r111;
	@%p8 bra 	$L__BB4_5;
	and.b32  	%r111, %r29, 2147483640;
	add.s64 	%rd91, %rd1, 32;
	mov.b16 	%rs53, 0;
	mov.b32 	%r105, 0;
	mov.u32 	%r116, %r105;
$L__BB4_4:
	.pragma "nounroll";
	ld.global.u64 	%rd16, [%rd91+-32];
	ld.u64 	%rd17, [%rd16];
	ld.u64 	%rd18, [%rd17];
	{ // callseq 0, 0
	.param .b64 param0;
	st.param.b64 	[param0], %rd16;
	.param .b64 param1;
	st.param.b64 	[param1], %rd13;
	.param .b32 retval0;
	prototype_0 : .callprototype (.param .b32 _) _ (.param .b64 _, .param .b64 _);
	call (retval0), 
	%rd18, 
	(
	param0, 
	param1
	)
	, prototype_0;
	ld.param.b32 	%r45, [retval0];
	} // callseq 0
	cvt.u16.u32 	%rs16, %r45;
	setp.eq.s16 	%p9, %rs16, 0;
	selp.b32 	%r47, %r116, %r105, %p9;
	ld.global.u64 	%rd20, [%rd91+-24];
	ld.u64 	%rd21, [%rd20];
	ld.u64 	%rd22, [%rd21];
	{ // callseq 1, 0
	.param .b64 param0;
	st.param.b64 	[param0], %rd20;
	.param .b64 param1;
	st.param.b64 	[param1], %rd13;
	.param .b32 retval0;
	prototype_1 : .callprototype (.param .b32 _) _ (.param .b64 _, .param .b64 _);
	call (retval0), 
	%rd22, 
	(
	param0, 
	param1
	)
	, prototype_1;
	ld.param.b32 	%r48, [retval0];
	} // callseq 1
	cvt.u16.u32 	%rs17, %r48;
	setp.eq.s16 	%p11, %rs17, 0;
	add.s32 	%r50, %r105, 1;
	selp.b32 	%r51, %r47, %r50, %p11;
	ld.global.u64 	%rd23, [%rd91+-16];
	ld.u64 	%rd24, [%rd23];
	ld.u64 	%rd25, [%rd24];
	{ // callseq 2, 0
	.param .b64 param0;
	st.param.b64 	[param0], %rd23;
	.param .b64 param1;
	st.param.b64 	[param1], %rd13;
	.param .b32 retval0;
	prototype_2 : .callprototype (.param .b32 _) _ (.param .b64 _, .param .b64 _);
	call (retval0), 
	%rd25, 
	(
	param0, 
	param1
	)
	, prototype_2;
	ld.param.b32 	%r52, [retval0];
	} // callseq 2
	cvt.u16.u32 	%rs18, %r52;
	setp.eq.s16 	%p13, %rs18, 0;
	add.s32 	%r54, %r105, 2;
	selp.b32 	%r55, %r51, %r54, %p13;
	ld.global.u64 	%rd26, [%rd91+-8];
	ld.u64 	%rd27, [%rd26];
	ld.u64 	%rd28, [%rd27];
	{ // callseq 3, 0
	.param .b64 param0;
	st.param.b64 	[param0], %rd26;
	.param .b64 param1;
	st.param.b64 	[param1], %rd13;
	.param .b32 retval0;
	prototype_3 : .callprototype (.param .b32 _) _ (.param .b64 _, .param .b64 _);
	call (retval0), 
	%rd28, 
	(
	param0, 
	param1
	)
	, prototype_3;
	ld.param.b32 	%r56, [retval0];
	} // callseq 3
	cvt.u16.u32 	%rs19, %r56;
	setp.eq.s16 	%p15, %rs19, 0;
	add.s32 	%r58, %r105, 3;
	selp.b32 	%r59, %r55, %r58, %p15;
	ld.global.u64 	%rd29, [%rd91];
	ld.u64 	%rd30, [%rd29];
	ld.u64 	%rd31, [%rd30];
	{ // callseq 4, 0
	.param .b64 param0;
	st.param.b64 	[param0], %rd29;
	.param .b64 param1;
	st.param.b64 	[param1], %rd13;
	.param .b32 retval0;
	prototype_4 : .callprototype (.param .b32 _) _ (.param .b64 _, .param .b64 _);
	call (retval0), 
	%rd31, 
	(
	param0, 
	param1
	)
	, prototype_4;
	ld.param.b32 	%r60, [retval0];
	} // callseq 4
	cvt.u16.u32 	%rs20, %r60;
	setp.eq.s16 	%p17, %rs20, 0;
	add.s32 	%r62, %r105, 4;
	selp.b32 	%r63, %r59, %r62, %p17;
	ld.global.u64 	%rd32, [%rd91+8];
	ld.u64 	%rd33, [%rd32];
	ld.u64 	%rd34, [%rd33];
	{ // callseq 5, 0
	.param .b64 param0;
	st.param.b64 	[param0], %rd32;
	.param .b64 param1;
	st.param.b64 	[param1], %rd13;
	.param .b32 retval0;
	prototype_5 : .callprototype (.param .b32 _) _ (.param .b64 _, .param .b64 _);
	call (retval0), 
	%rd34, 
	(
	param0, 
	param1
	)
	, prototype_5;
	ld.param.b32 	%r64, [retval0];
	} // callseq 5
	cvt.u16.u32 	%rs21, %r64;
	setp.eq.s16 	%p19, %rs21, 0;
	add.s32 	%r66, %r105, 5;
	selp.b32 	%r67, %r63, %r66, %p19;
	ld.global.u64 	%rd35, [%rd91+16];
	ld.u64 	%rd36, [%rd35];
	ld.u64 	%rd37, [%rd36];
	{ // callseq 6, 0
	.param .b64 param0;
	st.param.b64 	[param0], %rd35;
	.param .b64 param1;
	st.param.b64 	[param1], %rd13;
	.param .b32 retval0;
	prototype_6 : .callprototype (.param .b32 _) _ (.param .b64 _, .param .b64 _);
	call (retval0), 
	%rd37, 
	(
	param0, 
	param1
	)
	, prototype_6;
	ld.param.b32 	%r68, [retval0];
	} // callseq 6
	cvt.u16.u32 	%rs22, %r68;
	setp.eq.s16 	%p21, %rs22, 0;
	add.s32 	%r70, %r105, 6;
	selp.b32 	%r71, %r67, %r70, %p21;
	ld.global.u64 	%rd38, [%rd91+24];
	ld.u64 	%rd39, [%rd38];
	ld.u64 	%rd40, [%rd39];
	{ // callseq 7, 0
	.param .b64 param0;
	st.param.b64 	[param0], %rd38;
	.param .b64 param1;
	st.param.b64 	[param1], %rd13;
	.param .b32 retval0;
	prototype_7 : .callprototype (.param .b32 _) _ (.param .b64 _, .param .b64 _);
	call (retval0), 
	%rd40, 
	(
	param0, 
	param1
	)
	, prototype_7;
	ld.param.b32 	%r72, [retval0];
	} // callseq 7
	cvt.u16.u32 	%rs23, %r72;
	setp.eq.s16 	%p23, %rs23, 0;
	selp.b16 	%rs24, %rs53, 1, %p9;
	selp.b16 	%rs25, %rs24, 1, %p11;
	selp.b16 	%rs26, %rs25, 1, %p13;
	selp.b16 	%rs27, %rs26, 1, %p15;
	selp.b16 	%rs28, %rs27, 1, %p17;
	selp.b16 	%rs29, %rs28, 1, %p19;
	selp.b16 	%rs30, %rs29, 1, %p21;
	selp.b16 	%rs53, %rs30, 1, %p23;
	add.s32 	%r74, %r105, 7;
	selp.b32 	%r116, %r71, %r74, %p23;
	add.s64 	%rd91, %rd91, 64;
	add.s32 	%r105, %r105, 8;
	setp.ne.s32 	%p24, %r105, %r111;
	@%p24 bra 	$L__BB4_4;
$L__BB4_5:
	setp.eq.s32 	%p25, %r4, 0;
	@%p25 bra 	$L__BB4_13;
	and.b32  	%r13, %r29, 3;
	setp.lt.u32 	%p26, %r4, 4;
	@%p26 bra 	$L__BB4_8;
	mul.wide.u32 	%rd41, %r111, 8;
	add.s64 	%rd42, %rd1, %rd41;
	ld.global.u64 	%rd43, [%rd42];
	ld.u64 	%rd44, [%rd43];
	ld.u64 	%rd45, [%rd44];
	add.u64 	%rd46, %SP, 48;
	{ // callseq 8, 0
	.param .b64 param0;
	st.param.b64 	[param0], %rd43;
	.param .b64 param1;
	st.param.b64 	[param1], %rd46;
	.param .b32 retval0;
	prototype_8 : .callprototype (.param .b32 _) _ (.param .b64 _, .param .b64 _);
	call (retval0), 
	%rd45, 
	(
	param0, 
	param1
	)
	, prototype_8;
	ld.param.b32 	%r76, [retval0];
	} // callseq 8
	cvt.u16.u32 	%rs32, %r76;
	setp.eq.s16 	%p27, %rs32, 0;
	selp.b32 	%r78, %r116, %r111, %p27;
	add.s32 	%r79, %r111, 1;
	ld.global.u64 	%rd47, [%rd42+8];
	ld.u64 	%rd48, [%rd47];
	ld.u64 	%rd49, [%rd48];
	{ // callseq 9, 0
	.param .b64 param0;
	st.param.b64 	[param0], %rd47;
	.param .b64 param1;
	st.param.b64 	[param1], %rd46;
	.param .b32 retval0;
	prototype_9 : .callprototype (.param .b32 _) _ (.param .b64 _, .param .b64 _);
	call (retval0), 
	%rd49, 
	(
	param0, 
	param1
	)
	, prototype_9;
	ld.param.b32 	%r80, [retval0];
	} // callseq 9
	cvt.u16.u32 	%rs33, %r80;
	setp.eq.s16 	%p29, %rs33, 0;
	selp.b32 	%r82, %r78, %r79, %p29;
	add.s32 	%r83, %r111, 2;
	ld.global.u64 	%rd50, [%rd42+16];
	ld.u64 	%rd51, [%rd50];
	ld.u64 	%rd52, [%rd51];
	{ // callseq 10, 0
	.param .b64 param0;
	st.param.b64 	[param0], %rd50;
	.param .b64 param1;
	st.param.b64 	[param1], %rd46;
	.param .b32 retval0;
	prototype_10 : .callprototype (.param .b32 _) _ (.param .b64 _, .param .b64 _);
	call (retval0), 
	%rd52, 
	(
	param0, 
	param1
	)
	, prototype_10;
	ld.param.b32 	%r84, [retval0];
	} // callseq 10
	cvt.u16.u32 	%rs34, %r84;
	setp.eq.s16 	%p31, %rs34, 0;
	selp.b32 	%r86, %r82, %r83, %p31;
	add.s32 	%r87, %r111, 3;
	ld.global.u64 	%rd53, [%rd42+24];
	ld.u64 	%rd54, [%rd53];
	ld.u64 	%rd55, [%rd54];
	{ // callseq 11, 0
	.param .b64 param0;
	st.param.b64 	[param0], %rd53;
	.param .b64 param1;
	st.param.b64 	[param1], %rd46;
	.param .b32 retval0;
	prototype_11 : .callprototype (.param .b32 _) _ (.param .b64 _, .param .b64 _);
	call (retval0), 
	%rd55, 
	(
	param0, 
	param1
	)
	, prototype_11;
	ld.param.b32 	%r88, [retval0];
	} // callseq 11
	cvt.u16.u32 	%rs35, %r88;
	setp.eq.s16 	%p33, %rs35, 0;
	selp.b16 	%rs36, %rs53, 1, %p27;
	selp.b16 	%rs37, %rs36, 1, %p29;
	selp.b16 	%rs38, %rs37, 1, %p31;
	selp.b16 	%rs53, %rs38, 1, %p33;
	selp.b32 	%r116, %r86, %r87, %p33;
	add.s32 	%r111, %r111, 4;
$L__BB4_8:
	setp.eq.s32 	%p34, %r13, 0;
	@%p34 bra 	$L__BB4_13;
	setp.eq.s32 	%p35, %r13, 1;
	@%p35 bra 	$L__BB4_11;
	mul.wide.u32 	%rd56, %r111, 8;
	add.s64 	%rd57, %rd1, %rd56;
	ld.global.u64 	%rd58, [%rd57];
	ld.u64 	%rd59, [%rd58];
	ld.u64 	%rd60, [%rd59];
	add.u64 	%rd61, %SP, 48;
	{ // callseq 12, 0
	.param .b64 param0;
	st.param.b64 	[param0], %rd58;
	.param .b64 param1;
	st.param.b64 	[param1], %rd61;
	.param .b32 retval0;
	prototype_12 : .callprototype (.param .b32 _) _ (.param .b64 _, .param .b64 _);
	call (retval0), 
	%rd60, 
	(
	param0, 
	param1
	)
	, prototype_12;
	ld.param.b32 	%r91, [retval0];
	} // callseq 12
	cvt.u16.u32 	%rs40, %r91;
	setp.eq.s16 	%p36, %rs40, 0;
	selp.b32 	%r93, %r116, %r111, %p36;
	add.s32 	%r94, %r111, 1;
	ld.global.u64 	%rd62, [%rd57+8];
	ld.u64 	%rd63, [%rd62];
	ld.u64 	%rd64, [%rd63];
	{ // callseq 13, 0
	.param .b64 param0;
	st.param.b64 	[param0], %rd62;
	.param .b64 param1;
	st.param.b64 	[param1], %rd61;
	.param .b32 retval0;
	prototype_13 : .callprototype (.param .b32 _) _ (.param .b64 _, .param .b64 _);
	call (retval0), 
	%rd64, 
	(
	param0, 
	param1
	)
	, prototype_13;
	ld.param.b32 	%r95, [retval0];
	} // callseq 13
	cvt.u16.u32 	%rs41, %r95;
	setp.eq.s16 	%p38, %rs41, 0;
	selp.b16 	%rs42, %rs53, 1, %p36;
	selp.b16 	%rs53, %rs42, 1, %p38;
	selp.b32 	%r116, %r93, %r94, %p38;
	add.s32 	%r111, %r111, 2;
$L__BB4_11:
	and.b32  	%r97, %r29, 1;
	setp.eq.b32 	%p39, %r97, 1;
	not.pred 	%p40, %p39;
	@%p40 bra 	$L__BB4_13;
	mul.wide.u32 	%rd65, %r111, 8;
	add.s64 	%rd66, %rd1, %rd65;
	ld.global.u64 	%rd67, [%rd66];
	ld.u64 	%rd68, [%rd67];
	ld.u64 	%rd69, [%rd68];
	add.u64 	%rd70, %SP, 48;
	{ // callseq 14, 0
	.param .b64 param0;
	st.param.b64 	[param0], %rd67;
	.param .b64 param1;
	st.param.b64 	[param1], %rd70;
	.param .b32 retval0;
	prototype_14 : .callprototype (.param .b32 _) _ (.param .b64 _, .param .b64 _);
	call (retval0), 
	%rd69, 
	(
	param0, 
	param1
	)
	, prototype_14;
	ld.param.b32 	%r98, [retval0];
	} // callseq 14
	cvt.u16.u32 	%rs43, %r98;
	setp.eq.s16 	%p41, %rs43, 0;
	selp.b16 	%rs53, %rs53, 1, %p41;
	selp.b32 	%r116, %r116, %r111, %p41;
$L__BB4_13:
	and.b16  	%rs44, %rs53, 255;
	setp.eq.s16 	%p51, %rs44, 0;
	cvt.u64.u32 	%rd92, %r116;
$L__BB4_14:
	mov.f32 	%f17, 0f00000000;
	mov.f32 	%f73, %f17;
	mov.f32 	%f74, %f17;
	mov.f32 	%f75, %f17;
	@%p51 bra 	$L__BB4_28;
	add.u64 	%rd71, %SP, 0;
	add.u64 	%rd72, %SPL, 0;
	add.u64 	%rd73, %SP, 12;
	add.u64 	%rd74, %SPL, 12;
	setp.lt.s32 	%p42, %r29, 1;
	ld.local.f32 	%f18, [%rd3+32];
	ld.local.f32 	%f19, [%rd3+12];
	ld.local.f32 	%f20, [%rd3+16];
	ld.local.f32 	%f21, [%rd3+20];
	ld.local.f32 	%f22, [%rd3];
	fma.rn.f32 	%f23, %f18, %f19, %f22;
	ld.local.f32 	%f24, [%rd3+4];
	fma.rn.f32 	%f25, %f18, %f20, %f24;
	ld.local.f32 	%f26, [%rd3+8];
	fma.rn.f32 	%f27, %f18, %f21, %f26;
	st.local.f32 	[%rd72], %f23;
	st.local.f32 	[%rd72+4], %f25;
	st.local.f32 	[%rd72+8], %f27;
	ld.global.f32 	%f28, [%rd2];
	sub.f32 	%f29, %f28, %f23;
	ld.global.f32 	%f30, [%rd2+4];
	sub.f32 	%f31, %f30, %f25;
	ld.global.f32 	%f32, [%rd2+8];
	sub.f32 	%f33, %f32, %f27;
	mul.f32 	%f34, %f31, %f31;
	fma.rn.f32 	%f35, %f29, %f29, %f34;
	fma.rn.f32 	%f36, %f33, %f33, %f35;
	sqrt.rn.f32 	%f37, %f36;
	div.rn.f32 	%f1, %f29, %f37;
	div.rn.f32 	%f2, %f31, %f37;
	div.rn.f32 	%f3, %f33, %f37;
	st.local.f32 	[%rd74], %f23;
	st.local.f32 	[%rd74+4], %f25;
	st.local.f32 	[%rd74+8], %f27;
	st.local.f32 	[%rd74+12], %f1;
	st.local.f32 	[%rd74+16], %f2;
	st.local.f32 	[%rd74+20], %f3;
	mov.b32 	%r100, 1325400064;
	st.local.u32 	[%rd74+24], %r100;
	mov.b32 	%r101, 1036831949;
	st.local.u32 	[%rd74+28], %r101;
	st.local.u32 	[%rd74+32], %r100;
	@%p42 bra 	$L__BB4_19;
	mov.b32 	%r117, 0;
	bra.uni 	$L__BB4_18;
$L__BB4_17:
	add.s32 	%r117, %r117, 1;
	setp.eq.s32 	%p44, %r117, %r29;
	@%p44 bra 	$L__BB4_19;
$L__BB4_18:
	mul.wide.u32 	%rd75, %r117, 8;
	add.s64 	%rd76, %rd1, %rd75;
	ld.global.u64 	%rd77, [%rd76];
	ld.u64 	%rd78, [%rd77];
	ld.u64 	%rd79, [%rd78];
	{ // callseq 15, 0
	.param .b64 param0;
	st.param.b64 	[param0], %rd77;
	.param .b64 param1;
	st.param.b64 	[param1], %rd73;
	.param .b32 retval0;
	prototype_15 : .callprototype (.param .b32 _) _ (.param .b64 _, .param .b64 _);
	call (retval0), 
	%rd79, 
	(
	param0, 
	param1
	)
	, prototype_15;
	ld.param.b32 	%r103, [retval0];
	} // callseq 15
	cvt.u16.u32 	%rs45, %r103;
	setp.eq.s16 	%p43, %rs45, 0;
	mov.f32 	%f73, %f17;
	mov.f32 	%f74, %f17;
	mov.f32 	%f75, %f17;
	@%p43 bra 	$L__BB4_17;
	bra.uni 	$L__BB4_28;
$L__BB4_19:
	shl.b64 	%rd81, %rd92, 3;
	add.s64 	%rd82, %rd1, %rd81;
	ld.global.u64 	%rd83, [%rd82];
	ld.u64 	%rd84, [%rd83];
	ld.u64 	%rd85, [%rd84+8];
	{ // callseq 16, 0
	.param .b64 param0;
	st.param.b64 	[param0], %rd83;
	.param .b64 param1;
	st.param.b64 	[param1], %rd71;
	.param .align 4 .b8 retval0[12];
	prototype_16 : .callprototype (.param .align 4 .b8 _[12]) _ (.param .b64 _, .param .b64 _);
	call (retval0), 
	%rd85, 
	(
	param0, 
	param1
	)
	, prototype_16;
	ld.param.f32 	%f40, [retval0];
	ld.param.f32 	%f41, [retval0+4];
	ld.param.f32 	%f42, [retval0+8];
	} // callseq 16
	mul.f32 	%f46, %f41, %f41;
	fma.rn.f32 	%f47, %f40, %f40, %f46;
	fma.rn.f32 	%f48, %f42, %f42, %f47;
	sqrt.rn.f32 	%f49, %f48;
	div.rn.f32 	%f50, %f40, %f49;
	div.rn.f32 	%f51, %f41, %f49;
	div.rn.f32 	%f52, %f42, %f49;
	mul.f32 	%f53, %f2, %f51;
	fma.rn.f32 	%f54, %f1, %f50, %f53;
	fma.rn.f32 	%f55, %f3, %f52, %f54;
	ld.global.u64 	%rd87, [%rd82];
	ld.global.f32 	%f56, [%rd2+16];
	ld.f32 	%f57, [%rd87+8];
	ld.global.f32 	%f58, [%rd2+20];
	ld.f32 	%f59, [%rd87+12];
	ld.global.f32 	%f60, [%rd2+24];
	ld.f32 	%f61, [%rd87+16];
	fma.rn.f32 	%f62, %f56, %f57, %f55;
	fma.rn.f32 	%f63, %f58, %f59, %f55;
	fma.rn.f32 	%f64, %f60, %f61, %f55;
	ld.global.f32 	%f65, [%rd2+28];
	mul.f32 	%f4, %f62, %f65;
	mul.f32 	%f5, %f63, %f65;
	mul.f32 	%f6, %f65, %f64;
	setp.gt.f32 	%p45, %f4, 0f3F800000;
	mov.f32 	%f73, 0f3F800000;
	@%p45 bra 	$L__BB4_22;
	setp.lt.f32 	%p46, %f4, 0f00000000;
	mov.f32 	%f73, 0f00000000;
	@%p46 bra 	$L__BB4_22;
	mov.f32 	%f73, %f4;
$L__BB4_22:
	setp.gt.f32 	%p47, %f5, 0f3F800000;
	mov.f32 	%f74, 0f3F800000;
	@%p47 bra 	$L__BB4_25;
	setp.lt.f32 	%p48, %f5, 0f00000000;
	mov.f32 	%f74, 0f00000000;
	@%p48 bra 	$L__BB4_25;
	mov.f32 	%f74, %f5;
$L__BB4_25:
	setp.gt.f32 	%p49, %f6, 0f3F800000;
	mov.f32 	%f75, 0f3F800000;
	@%p49 bra 	$L__BB4_28;
	setp.lt.f32 	%p50, %f6, 0f00000000;
	mov.f32 	%f75, %f17;
	@%p50 bra 	$L__BB4_28;
	mov.f32 	%f75, %f6;
$L__BB4_28:
	cvta.to.global.u64 	%rd88, %rd9;
	mul.wide.s32 	%rd89, %r3, 12;
	add.s64 	%rd90, %rd88, %rd89;
	st.global.f32 	[%rd90], %f73;
	st.global.f32 	[%rd90+4], %f74;
	st.global.f32 	[%rd90+8], %f75;
$L__BB4_29:
	ret;

}
	// .globl	_Z9initSceneiiP6CameraPP8GeometryP5Light
.visible .entry _Z9initSceneiiP6CameraPP8GeometryP5Light(
	.param .u32 _Z9initSceneiiP6CameraPP8GeometryP5Light_param_0,
	.param .u32 _Z9initSceneiiP6CameraPP8GeometryP5Light_param_1,
	.param .u64 .ptr .align 1 _Z9initSceneiiP6CameraPP8GeometryP5Light_param_2,
	.param .u64 .ptr .align 1 _Z9initSceneiiP6CameraPP8GeometryP5Light_param_3,
	.param .u64 .ptr .align 1 _Z9initSceneiiP6CameraPP8GeometryP5Light_param_4
)
{
	.reg .pred 	%p<2>;
	.reg .b32 	%r<13>;
	.reg .b32 	%f<15>;
	.reg .b64 	%rd<21>;
	.reg .b64 	%fd<11>;

	ld.param.u32 	%r1, [_Z9initSceneiiP6CameraPP8GeometryP5Light_param_0];
	ld.param.u32 	%r2, [_Z9initSceneiiP6CameraPP8GeometryP5Light_param_1];
	ld.param.u64 	%rd1, [_Z9initSceneiiP6CameraPP8GeometryP5Light_param_2];
	ld.param.u64 	%rd2, [_Z9initSceneiiP6CameraPP8GeometryP5Light_param_3];
	ld.param.u64 	%rd3, [_Z9initSceneiiP6CameraPP8GeometryP5Light_param_4];
	mov.u32 	%r3, %tid.x;
	mov.u32 	%r4, %ctaid.x;
	or.b32  	%r5, %r3, %r4;
	setp.ne.s32 	%p1, %r5, 0;
	@%p1 bra 	$L__BB5_2;
	cvta.to.global.u64 	%rd4, %rd3;
	cvta.to.global.u64 	%rd5, %rd1;
	cvta.to.global.u64 	%rd6, %rd2;
	cvt.rn.f64.s32 	%fd1, %r1;
	mul.f64 	%fd2, %fd1, 0d3FE999999999999A;
	cvt.rn.f32.f64 	%f1, %fd2;
	cvt.rn.f64.s32 	%fd3, %r2;
	mul.f64 	%fd4, %fd3, 0d3FD0000000000000;
	cvt.rn.f32.f64 	%f2, %fd4;
	st.global.f32 	[%rd4], %f1;
	st.global.f32 	[%rd4+4], %f2;
	mov.b32 	%r6, 1120403456;
	st.global.u32 	[%rd4+8], %r6;
	mov.b32 	%r7, 1065353216;
	st.global.u32 	[%rd4+12], %r7;
	st.global.u32 	[%rd4+16], %r7;
	st.global.u32 	[%rd4+20], %r7;
	st.global.u32 	[%rd4+24], %r7;
	mov.b32 	%r8, 1056964608;
	st.global.u32 	[%rd4+28], %r8;
	mul.f64 	%fd5, %fd1, 0d3FE0000000000000;
	cvt.rn.f32.f64 	%f3, %fd5;
	mul.f64 	%fd6, %fd3, 0d3FE0000000000000;
	cvt.rn.f32.f64 	%f4, %fd6;
	st.global.f32 	[%rd5], %f3;
	st.global.f32 	[%rd5+4], %f4;
	mov.b32 	%r9, 0;
	st.global.u32 	[%rd5+8], %r9;
	st.global.u32 	[%rd5+12], %r9;
	st.global.u32 	[%rd5+16], %r9;
	st.global.u32 	[%rd5+20], %r7;
	{ // callseq 17, 0
	.param .b64 param0;
	st.param.b64 	[param0], 40;
	.param .b64 retval0;
	call.uni (retval0), 
	malloc, 
	(
	param0
	);
	ld.param.b64 	%rd7, [retval0];
	} // callseq 17
	mul.f64 	%fd7, %fd3, 0d3FDCCCCCCCCCCCCD;
	cvt.rn.f32.f64 	%f5, %fd7;
	mov.u64 	%rd9, _ZTV6Sphere;
	cvta.global.u64 	%rd10, %rd9;
	add.s64 	%rd11, %rd10, 16;
	st.u64 	[%rd7], %rd11;
	mov.f32 	%f6, 0f447A0000;
	st.v2.f32 	[%rd7+24], {%f5, %f6};
	st.u32 	[%rd7+32], %r6;
	mov.f32 	%f7, 0f00000000;
	mov.f32 	%f8, 0f3F800000;
	st.v2.f32 	[%rd7+8], {%f8, %f7};
	st.v2.f32 	[%rd7+16], {%f7, %f3};
	st.global.u64 	[%rd6], %rd7;
	{ // callseq 18, 0
	.param .b64 param0;
	st.param.b64 	[param0], 40;
	.param .b64 retval0;
	call.uni (retval0), 
	malloc, 
	(
	param0
	);
	ld.param.b64 	%rd12, [retval0];
	} // callseq 18
	mul.f64 	%fd8, %fd1, 0d3FE4CCCCCCCCCCCD;
	cvt.rn.f32.f64 	%f9, %fd8;
	mul.f64 	%fd9, %fd3, 0d3FC999999999999A;
	cvt.rn.f32.f64 	%f10, %fd9;
	st.u64 	[%rd12], %rd11;
	mov.f32 	%f11, 0f44160000;
	st.v2.f32 	[%rd12+24], {%f10, %f11};
	mov.b32 	%r10, 1112014848;
	st.u32 	[%rd12+32], %r10;
	st.v2.f32 	[%rd12+8], {%f7, %f7};
	st.v2.f32 	[%rd12+16], {%f8, %f9};
	st.global.u64 	[%rd6+8], %rd12;
	{ // callseq 19, 0
	.param .b64 param0;
	st.param.b64 	[param0], 48;
	.param .b64 retval0;
	call.uni (retval0), 
	malloc, 
	(
	param0
	);
	ld.param.b64 	%rd14, [retval0];
	} // callseq 19
	mov.u64 	%rd16, _ZTV5Plane;
	cvta.global.u64 	%rd17, %rd16;
	add.s64 	%rd18, %rd17, 16;
	st.u64 	[%rd14], %rd18;
	mov.f32 	%f12, 0fBF800000;
	st.v2.f32 	[%rd14+24], {%f7, %f12};
	st.v2.f32 	[%rd14+32], {%f3, %f4};
	mov.b32 	%r11, 1153138688;
	st.u32 	[%rd14+40], %r11;
	st.v2.f32 	[%rd14+8], {%f8, %f8};
	st.v2.f32 	[%rd14+16], {%f7, %f7};
	st.global.u64 	[%rd6+16], %rd14;
	{ // callseq 20, 0
	.param .b64 param0;
	st.param.b64 	[param0], 40;
	.param .b64 retval0;
	call.uni (retval0), 
	malloc, 
	(
	param0
	);
	ld.param.b64 	%rd19, [retval0];
	} // callseq 20
	mul.f64 	%fd10, %fd3, 0d3FE0A3D70A3D70A4;
	cvt.rn.f32.f64 	%f13, %fd10;
	st.u64 	[%rd19], %rd11;
	mov.f32 	%f14, 0f442F0000;
	st.v2.f32 	[%rd19+24], {%f13, %f14};
	mov.b32 	%r12, 1108082688;
	st.u32 	[%rd19+32], %r12;
	st.v2.f32 	[%rd19+8], {%f7, %f8};
	st.v2.f32 	[%rd19+16], {%f8, %f3};
	st.global.u64 	[%rd6+24], %rd19;
$L__BB5_2:
	ret;

}


// ===== COMPILED SASS (sm_100) =====

	.target	sm_100

	.elftype	@"ET_EXEC"


//--------------------- .note.nv.tkinfo           --------------------------
	.section	.note.nv.tkinfo,"",@"SHT_NOTE"
	.sectionflags	@"SHF_NOTE_NV_TKINFO"
	.tkinfo
        /*0018*/ 	.word	0x00000002
        /*0030*/ 	.string	""
        /*0030*/ 	.string	"ptxas"
        /*0030*/ 	.string	"Cuda compilation tools, release 13.0, V13.0.88"
        /*0030*/ 	.string	"Build cuda_13.0.r13.0/compiler.36424714_0"
        /*0030*/ 	.string	"-arch sm_100 -m 64 "



//--------------------- .note.nv.cuinfo           --------------------------
	.section	.note.nv.cuinfo,"",@"SHT_NOTE"
	.sectionflags	@"SHF_NOTE_NV_CUINFO"
        /*0018*/ 	.short	0x0002
        /*001a*/ 	.short	0x0064
        /*001c*/ 	.short	0x0082
	.zero		2


//--------------------- .nv.info                  --------------------------
	.section	.nv.info,"",@"SHT_CUDA_INFO"
	.align	4


	//----- nvinfo : EIATTR_REGCOUNT
	.align		4
        /*0000*/ 	.byte	0x04, 0x2f
        /*0002*/ 	.short	(.L_3 - .L_2)
	.align		4
.L_2:
        /*0004*/ 	.word	index@(_Z6renderP4Vec3iiPK6CameraPP8GeometryiPK5Light)
        /*0008*/ 	.word	0x0000002a


	//----- nvinfo : EIATTR_FRAME_SIZE
	.align		4
.L_3:
        /*000c*/ 	.byte	0x04, 0x11
        /*000e*/ 	.short	(.L_5 - .L_4)
	.align		4
.L_4:
        /*0010*/ 	.word	index@($__internal_3_$__cuda_sm3x_div_rn_noftz_f32_slowpath)
        /*0014*/ 	.word	0x00000098


	//----- nvinfo : EIATTR_FRAME_SIZE
	.align		4
.L_5:
        /*0018*/ 	.byte	0x04, 0x11
        /*001a*/ 	.short	(.L_7 - .L_6)
	.align		4
.L_6:
        /*001c*/ 	.word	index@($__internal_2_$__cuda_sm20_sqrt_rn_f32_slowpath)
        /*0020*/ 	.word	0x00000098


	//----- nvinfo : EIATTR_FRAME_SIZE
	.align		4
.L_7:
        /*0024*/ 	.byte	0x04, 0x11
        /*0026*/ 	.short	(.L_9 - .L_8)
	.align		4
.L_8:
        /*0028*/ 	.word	index@($_Z6renderP4Vec3iiPK6CameraPP8GeometryiPK5Light$_ZNK6Sphere9getNormalERK4Vec3)
        /*002c*/ 	.word	0x00000098


	//----- nvinfo : EIATTR_FRAME_SIZE
	.align		4
.L_9:
        /*0030*/ 	.byte	0x04, 0x11
        /*0032*/ 	.short	(.L_11 - .L_10)
	.align		4
.L_10:
        /*0034*/ 	.word	index@($_Z6renderP4Vec3iiPK6CameraPP8GeometryiPK5Light$_ZNK6Sphere10intersectsERK3Ray)
        /*0038*/ 	.word	0x00000098


	//----- nvinfo : EIATTR_FRAME_SIZE
	.align		4
.L_11:
        /*003c*/ 	.byte	0x04, 0x11
        /*003e*/ 	.short	(.L_13 - .L_12)
	.align		4
.L_12:
        /*0040*/ 	.word	index@($_Z6renderP4Vec3iiPK6CameraPP8GeometryiPK5Light$_ZNK5Plane9getNormalERK4Vec3)
        /*0044*/ 	.word	0x00000098


	//----- nvinfo : EIATTR_FRAME_SIZE
	.align		4
.L_13:
        /*0048*/ 	.byte	0x04, 0x11
        /*004a*/ 	.short	(.L_15 - .L_14)
	.align		4
.L_14:
        /*004c*/ 	.word	index@($_Z6renderP4Vec3iiPK6CameraPP8GeometryiPK5Light$_ZNK5Plane10intersectsERK3Ray)
        /*0050*/ 	.word	0x00000098


	//----- nvinfo : EIATTR_FRAME_SIZE
	.align		4
.L_15:
        /*0054*/ 	.byte	0x04, 0x11
        /*0056*/ 	.short	(.L_17 - .L_16)
	.align		4
.L_16:
        /*0058*/ 	.word	index@(_Z6renderP4Vec3iiPK6CameraPP8GeometryiPK5Light)
        /*005c*/ 	.word	0x00000098


	//----- nvinfo : EIATTR_REGCOUNT
	.align		4
.L_17:
        /*0060*/ 	.byte	0x04, 0x2f
        /*0062*/ 	.short	(.L_19 - .L_18)
	.align		4
.L_18:
        /*0064*/ 	.word	index@(_Z9initSceneiiP6CameraPP8GeometryP5Light)
        /*0068*/ 	.word	0x0000001e


	//----- nvinfo : EIATTR_FRAME_SIZE
	.align		4
.L_19:
        /*006c*/ 	.byte	0x04, 0x11
        /*006e*/ 	.short	(.L_21 - .L_20)
	.align		4
.L_20:
        /*0070*/ 	.word	index@($__internal_1_$__cuda_sm3x_div_rn_noftz_f32_slowpath)
        /*0074*/ 	.word	0x00000000


	//----- nvinfo : EIATTR_FRAME_SIZE
	.align		4
.L_21:
        /*0078*/ 	.byte	0x04, 0x11
        /*007a*/ 	.short	(.L_23 - .L_22)
	.align		4
.L_22:
        /*007c*/ 	.word	index@($__internal_0_$__cuda_sm20_sqrt_rn_f32_slowpath)
        /*0080*/ 	.word	0x00000000


	//----- nvinfo : EIATTR_FRAME_SIZE
	.align		4
.L_23:
        /*0084*/ 	.byte	0x04, 0x11
        /*0086*/ 	.short	(.L_25 - .L_24)
	.align		4
.L_24:
        /*0088*/ 	.word	index@($_Z9initSceneiiP6CameraPP8GeometryP5Light$_ZNK6Sphere9getNormalERK4Vec3)
        /*008c*/ 	.word	0x00000000


	//----- nvinfo : EIATTR_FRAME_SIZE
	.align		4
.L_25:
        /*0090*/ 	.byte	0x04, 0x11
        /*0092*/ 	.short	(.L_27 - .L_26)
	.align		4
.L_26:
        /*0094*/ 	.word	index@($_Z9initSceneiiP6CameraPP8GeometryP5Light$_ZNK6Sphere10intersectsERK3Ray)
        /*0098*/ 	.word	0x00000000


	//----- nvinfo : EIATTR_FRAME_SIZE
	.align		4
.L_27:
        /*009c*/ 	.byte	0x04, 0x11
        /*009e*/ 	.short	(.L_29 - .L_28)
	.align		4
.L_28:
        /*00a0*/ 	.word	index@($_Z9initSceneiiP6CameraPP8GeometryP5Light$_ZNK5Plane9getNormalERK4Vec3)
        /*00a4*/ 	.word	0x00000000


	//----- nvinfo : EIATTR_FRAME_SIZE
	.align		4
.L_29:
        /*00a8*/ 	.byte	0x04, 0x11
        /*00aa*/ 	.short	(.L_31 - .L_30)
	.align		4
.L_30:
        /*00ac*/ 	.word	index@($_Z9initSceneiiP6CameraPP8GeometryP5Light$_ZNK5Plane10intersectsERK3Ray)
        /*00b0*/ 	.word	0x00000000


	//----- nvinfo : EIATTR_FRAME_SIZE
	.align		4
.L_31:
        /*00b4*/ 	.byte	0x04, 0x11
        /*00b6*/ 	.short	(.L_33 - .L_32)
	.align		4
.L_32:
        /*00b8*/ 	.word	index@(_Z9initSceneiiP6CameraPP8GeometryP5Light)
        /*00bc*/ 	.word	0x00000000


	//----- nvinfo : EIATTR_MIN_STACK_SIZE
	.align		4
.L_33:
        /*00c0*/ 	.byte	0x04, 0x12
        /*00c2*/ 	.short	(.L_35 - .L_34)
	.align		4
.L_34:
        /*00c4*/ 	.word	index@(_Z9initSceneiiP6CameraPP8GeometryP5Light)
        /*00c8*/ 	.word	0x00000000


	//----- nvinfo : EIATTR_MIN_STACK_SIZE
	.align		4
.L_35:
        /*00cc*/ 	.byte	0x04, 0x12
        /*00ce*/ 	.short	(.L_37 - .L_36)
	.align		4
.L_36:
        /*00d0*/ 	.word	index@(_Z6renderP4Vec3iiPK6CameraPP8GeometryiPK5Light)
        /*00d4*/ 	.word	0x00000098
.L_37:


//--------------------- .nv.compat                --------------------------
	.section	.nv.compat,"",@"SHT_CUDA_COMPAT_INFO"
	.align	4
        /*0000*/ 	.byte	0x02, 0x09, 0x00, 0x00, 0x02, 0x02, 0x01, 0x00, 0x02, 0x05, 0x05, 0x00, 0x03, 0x07, 0x01, 0x01
        /*0010*/ 	.byte	0x02, 0x03, 0x00, 0x00, 0x02, 0x06, 0x01, 0x00, 0x04, 0x0b, 0x08, 0x00, 0x01, 0x00, 0x00, 0x00
        /*0020*/ 	.byte	0x00, 0x00, 0x00, 0x00


//--------------------- .nv.info._Z9initSceneiiP6CameraPP8GeometryP5Light --------------------------
	.section	.nv.info._Z9initSceneiiP6CameraPP8GeometryP5Light,"",@"SHT_CUDA_INFO"
	.sectionflags	@""
	.align	4


	//----- nvinfo : EIATTR_CUDA_API_VERSION
	.align		4
        /*0000*/ 	.byte	0x04, 0x37
        /*0002*/ 	.short	(.L_39 - .L_38)
.L_38:
        /*0004*/ 	.word	0x00000082


	//----- nvinfo : EIATTR_KPARAM_INFO
	.align		4
.L_39:
        /*0008*/ 	.byte	0x04, 0x17
        /*000a*/ 	.short	(.L_41 - .L_40)
.L_40:
        /*000c*/ 	.word	0x00000000
        /*0010*/ 	.short	0x0004
        /*0012*/ 	.short	0x0018
        /*0014*/ 	.byte	0x00, 0xf5, 0x21, 0x00


	//----- nvinfo : EIATTR_KPARAM_INFO
	.align		4
.L_41:
        /*0018*/ 	.byte	0x04, 0x17
        /*001a*/ 	.short	(.L_43 - .L_42)
.L_42:
        /*001c*/ 	.word	0x00000000
        /*0020*/ 	.short	0x0003
        /*0022*/ 	.short	0x0010
        /*0024*/ 	.byte	0x00, 0xf5, 0x21, 0x00


	//----- nvinfo : EIATTR_KPARAM_INFO
	.align		4
.L_43:
        /*0028*/ 	.byte	0x04, 0x17
        /*002a*/ 	.short	(.L_45 - .L_44)
.L_44:
        /*002c*/ 	.word	0x00000000
        /*0030*/ 	.short	0x0002
        /*0032*/ 	.short	0x0008
        /*0034*/ 	.byte	0x00, 0xf5, 0x21, 0x00


	//----- nvinfo : EIATTR_KPARAM_INFO
	.align		4
.L_45:
        /*0038*/ 	.byte	0x04, 0x17
        /*003a*/ 	.short	(.L_47 - .L_46)
.L_46:
        /*003c*/ 	.word	0x00000000
        /*0040*/ 	.short	0x0001
        /*0042*/ 	.short	0x0004
        /*0044*/ 	.byte	0x00, 0xf0, 0x11, 0x00


	//----- nvinfo : EIATTR_KPARAM_INFO
	.align		4
.L_47:
        /*0048*/ 	.byte	0x04, 0x17
        /*004a*/ 	.short	(.L_49 - .L_48)
.L_48:
        /*004c*/ 	.word	0x00000000
        /*0050*/ 	.short	0x0000
        /*0052*/ 	.short	0x0000
        /*0054*/ 	.byte	0x00, 0xf0, 0x11, 0x00


	//----- nvinfo : EIATTR_SPARSE_MMA_MASK
	.align		4
.L_49:
        /*0058*/ 	.byte	0x03, 0x50
        /*005a*/ 	.short	0x0000


	//----- nvinfo : EIATTR_MAXREG_COUNT
	.align		4
        /*005c*/ 	.byte	0x03, 0x1b
        /*005e*/ 	.short	0x00ff


	//----- nvinfo : EIATTR_EXTERNS
	.align		4
        /*0060*/ 	.byte	0x04, 0x0f
        /*0062*/ 	.short	(.L_51 - .L_50)


	//   ....[0]....
	.align		4
.L_50:
        /*0064*/ 	.word	index@(malloc)


	//----- nvinfo : EIATTR_MERCURY_ISA_VERSION
	.align		4
.L_51:
        /*0068*/ 	.byte	0x03, 0x5f
        /*006a*/ 	.short	0x0101


	//----- nvinfo : EIATTR_VRC_CTA_INIT_COUNT
	.align		4
        /*006c*/ 	.byte	0x02, 0x4a
	.zero		1
	.zero		1


	//----- nvinfo : EIATTR_SYSCALL_OFFSETS
	.align		4
        /*0070*/ 	.byte	0x04, 0x46
        /*0072*/ 	.short	(.L_53 - .L_52)


	//   ....[0]....
.L_52:
        /*0074*/ 	.word	0x000002b0


	//   ....[1]....
        /*0078*/ 	.word	0x00000470


	//   ....[2]....
        /*007c*/ 	.word	0x00000600


	//   ....[3]....
        /*0080*/ 	.word	0x000007a0


	//----- nvinfo : EIATTR_EXIT_INSTR_OFFSETS
	.align		4
.L_53:
        /*0084*/ 	.byte	0x04, 0x1c
        /*0086*/ 	.short	(.L_55 - .L_54)


	//   ....[0]....
.L_54:
        /*0088*/ 	.word	0x00000040


	//   ....[1]....
        /*008c*/ 	.word	0x000008b0


	//----- nvinfo : EIATTR_CRS_STACK_SIZE
	.align		4
.L_55:
        /*0090*/ 	.byte	0x04, 0x1e
        /*0092*/ 	.short	(.L_57 - .L_56)
.L_56:
        /*0094*/ 	.word	0x00000000


	//----- nvinfo : EIATTR_CBANK_PARAM_SIZE
	.align		4
.L_57:
        /*0098*/ 	.byte	0x03, 0x19
        /*009a*/ 	.short	0x0020


	//----- nvinfo : EIATTR_PARAM_CBANK
	.align		4
        /*009c*/ 	.byte	0x04, 0x0a
        /*009e*/ 	.short	(.L_59 - .L_58)
	.align		4
.L_58:
        /*00a0*/ 	.word	index@(.nv.constant0._Z9initSceneiiP6CameraPP8GeometryP5Light)
        /*00a4*/ 	.short	0x0380
        /*00a6*/ 	.short	0x0020


	//----- nvinfo : EIATTR_SW_WAR
	.align		4
.L_59:
        /*00a8*/ 	.byte	0x04, 0x36
        /*00aa*/ 	.short	(.L_61 - .L_60)
.L_60:
        /*00ac*/ 	.word	0x00000008
.L_61:


//--------------------- .nv.info._Z6renderP4Vec3iiPK6CameraPP8GeometryiPK5Light --------------------------
	.section	.nv.info._Z6renderP4Vec3iiPK6CameraPP8GeometryiPK5Light,"",@"SHT_CUDA_INFO"
	.sectionflags	@""
	.align	4


	//----- nvinfo : EIATTR_CUDA_API_VERSION
	.align		4
        /*0000*/ 	.byte	0x04, 0x37
        /*0002*/ 	.short	(.L_63 - .L_62)
.L_62:
        /*0004*/ 	.word	0x00000082


	//----- nvinfo : EIATTR_KPARAM_INFO
	.align		4
.L_63:
        /*0008*/ 	.byte	0x04, 0x17
        /*000a*/ 	.short	(.L_65 - .L_64)
.L_64:
        /*000c*/ 	.word	0x00000000
        /*0010*/ 	.short	0x0006
        /*0012*/ 	.short	0x0028
        /*0014*/ 	.byte	0x00, 0xf5, 0x21, 0x00


	//----- nvinfo : EIATTR_KPARAM_INFO
	.align		4
.L_65:
        /*0018*/ 	.byte	0x04, 0x17
        /*001a*/ 	.short	(.L_67 - .L_66)
.L_66:
        /*001c*/ 	.word	0x00000000
        /*0020*/ 	.short	0x0005
        /*0022*/ 	.short	0x0020
        /*0024*/ 	.byte	0x00, 0xf0, 0x11, 0x00


	//----- nvinfo : EIATTR_KPARAM_INFO
	.align		4
.L_67:
        /*0028*/ 	.byte	0x04, 0x17
        /*002a*/ 	.short	(.L_69 - .L_68)
.L_68:
        /*002c*/ 	.word	0x00000000
        /*0030*/ 	.short	0x0004
        /*0032*/ 	.short	0x0018
        /*0034*/ 	.byte	0x00, 0xf5, 0x21, 0x00


	//----- nvinfo : EIATTR_KPARAM_INFO
	.align		4
.L_69:
        /*0038*/ 	.byte	0x04, 0x17
        /*003a*/ 	.short	(.L_71 - .L_70)
.L_70:
        /*003c*/ 	.word	0x00000000
        /*0040*/ 	.short	0x0003
        /*0042*/ 	.short	0x0010
        /*0044*/ 	.byte	0x00, 0xf5, 0x21, 0x00


	//----- nvinfo : EIATTR_KPARAM_INFO
	.align		4
.L_71:
        /*0048*/ 	.byte	0x04, 0x17
        /*004a*/ 	.short	(.L_73 - .L_72)
.L_72:
        /*004c*/ 	.word	0x00000000
        /*0050*/ 	.short	0x0002
        /*0052*/ 	.short	0x000c
        /*0054*/ 	.byte	0x00, 0xf0, 0x11, 0x00


	//----- nvinfo : EIATTR_KPARAM_INFO
	.align		4
.L_73:
        /*0058*/ 	.byte	0x04, 0x17
        /*005a*/ 	.short	(.L_75 - .L_74)
.L_74:
        /*005c*/ 	.word	0x00000000
        /*0060*/ 	.short	0x0001
        /*0062*/ 	.short	0x0008
        /*0064*/ 	.byte	0x00, 0xf0, 0x11, 0x00


	//----- nvinfo : EIATTR_KPARAM_INFO
	.align		4
.L_75:
        /*0068*/ 	.byte	0x04, 0x17
        /*006a*/ 	.short	(.L_77 - .L_76)
.L_76:
        /*006c*/ 	.word	0x00000000
        /*0070*/ 	.short	0x0000
        /*0072*/ 	.short	0x0000
        /*0074*/ 	.byte	0x00, 0xf5, 0x21, 0x00


	//----- nvinfo : EIATTR_SPARSE_MMA_MASK
	.align		4
.L_77:
        /*0078*/ 	.byte	0x03, 0x50
        /*007a*/ 	.short	0x0000


	//----- nvinfo : EIATTR_MAXREG_COUNT
	.align		4
        /*007c*/ 	.byte	0x03, 0x1b
        /*007e*/ 	.short	0x00ff


	//----- nvinfo : EIATTR_MERCURY_ISA_VERSION
	.align		4
        /*0080*/ 	.byte	0x03, 0x5f
        /*0082*/ 	.short	0x0101


	//----- nvinfo : EIATTR_VRC_CTA_INIT_COUNT
	.align		4
        /*0084*/ 	.byte	0x02, 0x4a
	.zero		1
	.zero		1


	//----- nvinfo : EIATTR_EXIT_INSTR_OFFSETS
	.align		4
        /*0088*/ 	.byte	0x04, 0x1c
        /*008a*/ 	.short	(.L_79 - .L_78)


	//   ....[0]....
.L_78:
        /*008c*/ 	.word	0x00000110


	//   ....[1]....
        /*0090*/ 	.word	0x000026f0


	//----- nvinfo : EIATTR_CRS_STACK_SIZE
	.align		4
.L_79:
        /*0094*/ 	.byte	0x04, 0x1e
        /*0096*/ 	.short	(.L_81 - .L_80)
.L_80:
        /*0098*/ 	.word	0x00000000


	//----- nvinfo : EIATTR_CBANK_PARAM_SIZE
	.align		4
.L_81:
        /*009c*/ 	.byte	0x03, 0x19
        /*009e*/ 	.short	0x0030


	//----- nvinfo : EIATTR_PARAM_CBANK
	.align		4
        /*00a0*/ 	.byte	0x04, 0x0a
        /*00a2*/ 	.short	(.L_83 - .L_82)
	.align		4
.L_82:
        /*00a4*/ 	.word	index@(.nv.constant0._Z6renderP4Vec3iiPK6CameraPP8GeometryiPK5Light)
        /*00a8*/ 	.short	0x0380
        /*00aa*/ 	.short	0x0030


	//----- nvinfo : EIATTR_SW_WAR
	.align		4
.L_83:
        /*00ac*/ 	.byte	0x04, 0x36
        /*00ae*/ 	.short	(.L_85 - .L_84)
.L_84:
        /*00b0*/ 	.word	0x00000008
.L_85:


//--------------------- .nv.callgraph             --------------------------
	.section	.nv.callgraph,"",@"SHT_CUDA_CALLGRAPH"
	.align	4
	.sectionentsize	8
	.align		4
        /*0000*/ 	.word	0x00000000
	.align		4
        /*0004*/ 	.word	0xffffffff
	.align		4
        /*0008*/ 	.word	index@(_Z9initSceneiiP6CameraPP8GeometryP5Light)
	.align		4
        /*000c*/ 	.word	index@(malloc)
	.align		4
        /*0010*/ 	.word	0x00000000
	.align		4
        /*0014*/ 	.word	0xfffffffe
	.align		4
        /*0018*/ 	.word	0x00000000
	.align		4
        /*001c*/ 	.word	0xfffffffd
	.align		4
        /*0020*/ 	.word	0x00000000
	.align		4
        /*0024*/ 	.word	0xfffffffc


//--------------------- .nv.constant4             --------------------------
	.section	.nv.constant4,"a",@progbits
	.align	8
	.align		8
.nv.constant4:
        /*0000*/ 	.dword	malloc
	.align		8
        /*0008*/ 	.dword	_ZTV6Sphere
	.align		8
        /*0010*/ 	.dword	_ZTV5Plane


//--------------------- .nv.constant2._Z9initSceneiiP6CameraPP8GeometryP5Light --------------------------
	.section	.nv.constant2._Z9initSceneiiP6CameraPP8GeometryP5Light,"a",@progbits
	.sectionflags	@""
	.align	4
.nv.constant2._Z9initSceneiiP6CameraPP8GeometryP5Light:
        /*0000*/ 	.byte	0x01, 0x00, 0x00, 0x00, 0x00, 0x00, 0x00, 0x00, 0x80, 0x10, 0x00, 0x00, 0x00, 0x00, 0x00, 0x00
        /*0010*/ 	.byte	0x20, 0x1a, 0x00, 0x00, 0x00, 0x00, 0x00, 0x00, 0xc0, 0x08, 0x00, 0x00, 0x00, 0x00, 0x00, 0x00
        /*0020*/ 	.byte	0xd0, 0x0f, 0x00, 0x00, 0x00, 0x00, 0x00, 0x00


//--------------------- .nv.constant2._Z6renderP4Vec3iiPK6CameraPP8GeometryiPK5Light --------------------------
	.section	.nv.constant2._Z6renderP4Vec3iiPK6CameraPP8GeometryiPK5Light,"a",@progbits
	.sectionflags	@""
	.align	4
.nv.constant2._Z6renderP4Vec3iiPK6CameraPP8GeometryiPK5Light:
        /*0000*/ 	.byte	0x01, 0x00, 0x00, 0x00, 0x00, 0x00, 0x00, 0x00, 0xc0, 0x2e, 0x00, 0x00, 0x00, 0x00, 0x00, 0x00
        /*0010*/ 	.byte	0x60, 0x38, 0x00, 0x00, 0x00, 0x00, 0x00, 0x00, 0x00, 0x27, 0x00, 0x00, 0x00, 0x00, 0x00, 0x00
        /*0020*/ 	.byte	0x10, 0x2e, 0x00, 0x00, 0x00, 0x00, 0x00, 0x00


//--------------------- .text._Z9initSceneiiP6CameraPP8GeometryP5Light --------------------------
	.section	.text._Z9initSceneiiP6CameraPP8GeometryP5Light,"ax",@progbits
	.align	128
        .global         _Z9initSceneiiP6CameraPP8GeometryP5Light
        .type           _Z9initSceneiiP6CameraPP8GeometryP5Light,@function
        .size           _Z9initSceneiiP6CameraPP8GeometryP5Light,(.L_x_124 - _Z9initSceneiiP6CameraPP8GeometryP5Light)
        .other          _Z9initSceneiiP6CameraPP8GeometryP5Light,@"STO_CUDA_ENTRY STV_DEFAULT"
_Z9initSceneiiP6CameraPP8GeometryP5Light:
.text._Z9initSceneiiP6CameraPP8GeometryP5Light:
[----:B------:R-:W0:Y:S01]  /*0000*/  LDC R1, c[0x0][0x37c] ;  /* 0x0000df00ff017b82 */ /* 0x000e220000000800 */
[----:B------:R-:W1:Y:S07]  /*0010*/  S2R R0, SR_TID.X ;  /* 0x0000000000007919 */ /* 0x000e6e0000002100 */
[----:B------:R-:W1:Y:S02]  /*0020*/  S2UR UR4, SR_CTAID.X ;  /* 0x00000000000479c3 */ /* 0x000e640000002500 */
[----:B-1----:R-:W-:-:S13]  /*0030*/  LOP3.LUT P0, RZ, R0, UR4, RZ, 0xfc, !PT ;  /* 0x0000000400ff7c12 */ /* 0x002fda000f80fcff */
[----:B------:R-:W-:Y:S05]  /*0040*/  @P0 EXIT ;  /* 0x000000000000094d */ /* 0x000fea0003800000 */
[----:B------:R-:W1:Y:S01]  /*0050*/  LDCU.64 UR4, c[0x0][0x380] ;  /* 0x00007000ff0477ac */ /* 0x000e620008000a00 */
[----:B------:R-:W2:Y:S01]  /*0060*/  LDC.64 R6, c[0x0][0x398] ;  /* 0x0000e600ff067b82 */ /* 0x000ea20000000a00 */
[----:B------:R-:W-:Y:S01]  /*0070*/  IMAD.MOV.U32 R17, RZ, RZ, 0x42c80000 ;  /* 0x42c80000ff117424 */ /* 0x000fe200078e00ff */
[----:B------:R-:W2:Y:S01]  /*0080*/  LDCU.64 UR36, c[0x0][0x358] ;  /* 0x00006b00ff2477ac */ /* 0x000ea20008000a00 */
[----:B------:R-:W-:-:S05]  /*0090*/  IMAD.MOV.U32 R21, RZ, RZ, 0x3f000000 ;  /* 0x3f000000ff157424 */ /* 0x000fca00078e00ff */
[----:B------:R-:W3:Y:S01]  /*00a0*/  LDC.64 R8, c[0x0][0x388] ;  /* 0x0000e200ff087b82 */ /* 0x000ee20000000a00 */
[----:B-1----:R-:W1:Y:S01]  /*00b0*/  I2F.F64 R22, UR4 ;  /* 0x0000000400167d12 */ /* 0x002e620008201c00 */
[----:B------:R-:W-:Y:S01]  /*00c0*/  UMOV UR4, 0x9999999a ;  /* 0x9999999a00047882 */ /* 0x000fe20000000000 */
[----:B--2---:R2:W-:Y:S06]  /*00d0*/  STG.E desc[UR36][R6.64+0x8], R17 ;  /* 0x0000081106007986 */ /* 0x0045ec000c101924 */
[----:B------:R-:W4:Y:S01]  /*00e0*/  I2F.F64 R18, UR5 ;  /* 0x0000000500127d12 */ /* 0x000f220008201c00 */
[----:B------:R-:W-:Y:S01]  /*00f0*/  UMOV UR5, 0x3fe99999 ;  /* 0x3fe9999900057882 */ /* 0x000fe20000000000 */
[----:B------:R2:W-:Y:S01]  /*0100*/  STG.E desc[UR36][R6.64+0x1c], R21 ;  /* 0x00001c1506007986 */ /* 0x0005e2000c101924 */
[----:B-1----:R-:W-:-:S02]  /*0110*/  DMUL R2, R22, UR4 ;  /* 0x0000000416027c28 */ /* 0x002fc40008000000 */
[----:B------:R-:W-:-:S04]  /*0120*/  DMUL R10, R22, 0.5 ;  /* 0x3fe00000160a7828 */ /* 0x000fc80000000000 */
[----:B------:R1:W5:Y:S01]  /*0130*/  F2F.F32.F64 R15, R2 ;  /* 0x00000002000f7310 */ /* 0x0003620000301000 */
[C---:B----4-:R-:W-:Y:S02]  /*0140*/  DMUL R4, R18.reuse, 0.25 ;  /* 0x3fd0000012047828 */ /* 0x050fe40000000000 */
[----:B------:R-:W-:-:S05]  /*0150*/  DMUL R12, R18, 0.5 ;  /* 0x3fe00000120c7828 */ /* 0x000fca0000000000 */
[----:B------:R4:W0:Y:S01]  /*0160*/  F2F.F32.F64 R0, R4 ;  /* 0x0000000400007310 */ /* 0x0008220000301000 */
[----:B-1----:R-:W-:Y:S01]  /*0170*/  IMAD.MOV.U32 R3, RZ, RZ, 0x3f800000 ;  /* 0x3f800000ff037424 */ /* 0x002fe200078e00ff */
[----:B------:R-:W-:Y:S01]  /*0180*/  MOV R2, 0x0 ;  /* 0x0000000000027802 */ /* 0x000fe20000000f00 */
[----:B-----5:R2:W-:Y:S05]  /*0190*/  STG.E desc[UR36][R6.64], R15 ;  /* 0x0000000f06007986 */ /* 0x0205ea000c101924 */
[----:B------:R1:W5:Y:S01]  /*01a0*/  F2F.F32.F64 R25, R10 ;  /* 0x0000000a00197310 */ /* 0x0003620000301000 */
[----:B----4-:R-:W-:Y:S01]  /*01b0*/  HFMA2 R4, -RZ, RZ, 0, 2.384185791015625e-06 ;  /* 0x00000028ff047431 */ /* 0x010fe200000001ff */
[----:B------:R2:W-:Y:S01]  /*01c0*/  STG.E desc[UR36][R6.64+0xc], R3 ;  /* 0x00000c0306007986 */ /* 0x0005e2000c101924 */
[----:B------:R-:W-:-:S03]  /*01d0*/  IMAD.MOV.U32 R5, RZ, RZ, RZ ;  /* 0x000000ffff057224 */ /* 0x000fc600078e00ff */
[----:B------:R2:W-:Y:S02]  /*01e0*/  STG.E desc[UR36][R6.64+0x10], R3 ;  /* 0x0000100306007986 */ /* 0x0005e4000c101924 */
[----:B------:R-:W4:Y:S01]  /*01f0*/  F2F.F32.F64 R27, R12 ;  /* 0x0000000c001b7310 */ /* 0x000f220000301000 */
[----:B-1----:R2:W1:Y:S01]  /*0200*/  LDC.64 R10, c[0x4][R2] ;  /* 0x01000000020a7b82 */ /* 0x0024620000000a00 */
[----:B------:R2:W-:Y:S04]  /*0210*/  STG.E desc[UR36][R6.64+0x14], R3 ;  /* 0x0000140306007986 */ /* 0x0005e8000c101924 */
[----:B------:R2:W-:Y:S04]  /*0220*/  STG.E desc[UR36][R6.64+0x18], R3 ;  /* 0x0000180306007986 */ /* 0x0005e8000c101924 */
[----:B0-----:R2:W-:Y:S04]  /*0230*/  STG.E desc[UR36][R6.64+0x4], R0 ;  /* 0x0000040006007986 */ /* 0x0015e8000c101924 */
[----:B---3--:R2:W-:Y:S04]  /*0240*/  STG.E desc[UR36][R8.64+0x14], R3 ;  /* 0x0000140308007986 */ /* 0x0085e8000c101924 */
[----:B------:R2:W-:Y:S04]  /*0250*/  STG.E desc[UR36][R8.64+0x8], RZ ;  /* 0x000008ff08007986 */ /* 0x0005e8000c101924 */
[----:B------:R2:W-:Y:S04]  /*0260*/  STG.E desc[UR36][R8.64+0xc], RZ ;  /* 0x00000cff08007986 */ /* 0x0005e8000c101924 */
[----:B------:R2:W-:Y:S04]  /*0270*/  STG.E desc[UR36][R8.64+0x10], RZ ;  /* 0x000010ff08007986 */ /* 0x0005e8000c101924 */
[----:B-----5:R2:W-:Y:S04]  /*0280*/  STG.E desc[UR36][R8.64], R25 ;  /* 0x0000001908007986 */ /* 0x0205e8000c101924 */
[----:B----4-:R2:W-:Y:S02]  /*0290*/  STG.E desc[UR36][R8.64+0x4], R27 ;  /* 0x0000041b08007986 */ /* 0x0105e4000c101924 */
[----:B--2---:R-:W-:-:S07]  /*02a0*/  LEPC R20, `(.L_x_0) ;  /* 0x000000001014794e */ /* 0x004fce0000000000 */
[----:B-1----:R-:W-:Y:S05]  /*02b0*/  CALL.ABS.NOINC R10 ;  /* 0x000000000a007343 */ /* 0x002fea0003c00000 */
.L_x_0:
[----:B------:R-:W0:Y:S01]  /*02c0*/  LDCU.64 UR4, c[0x4][0x8] ;  /* 0x01000100ff0477ac */ /* 0x000e220008000a00 */
[----:B------:R-:W1:Y:S01]  /*02d0*/  LDC.64 R6, c[0x0][0x390] ;  /* 0x0000e400ff067b82 */ /* 0x000e620000000a00 */
[----:B------:R-:W-:Y:S02]  /*02e0*/  HFMA2 R11, -RZ, RZ, 4.4765625, 0 ;  /* 0x447a0000ff0b7431 */ /* 0x000fe400000001ff */
[----:B------:R-:W-:Y:S01]  /*02f0*/  IMAD.MOV.U32 R14, RZ, RZ, 0x3f800000 ;  /* 0x3f800000ff0e7424 */ /* 0x000fe200078e00ff */
[----:B------:R-:W-:Y:S01]  /*0300*/  UMOV UR6, 0xcccccccd ;  /* 0xcccccccd00067882 */ /* 0x000fe20000000000 */
[----:B------:R-:W-:Y:S01]  /*0310*/  UMOV UR7, 0x3fdccccc ;  /* 0x3fdccccc00077882 */ /* 0x000fe20000000000 */
[----:B------:R-:W-:Y:S01]  /*0320*/  IMAD.MOV.U32 R15, RZ, RZ, RZ ;  /* 0x000000ffff0f7224 */ /* 0x000fe200078e00ff */
[----:B------:R-:W-:Y:S01]  /*0330*/  DMUL R8, R18, UR6 ;  /* 0x0000000612087c28 */ /* 0x000fe20008000000 */
[----:B------:R-:W-:Y:S01]  /*0340*/  IMAD.MOV.U32 R3, RZ, RZ, 0x42c80000 ;  /* 0x42c80000ff037424 */ /* 0x000fe200078e00ff */
[----:B------:R2:W3:Y:S01]  /*0350*/  LDC.64 R12, c[0x4][R2] ;  /* 0x01000000020c7b82 */ /* 0x0004e20000000a00 */
[----:B------:R-:W-:-:S03]  /*0360*/  IMAD.MOV.U32 R24, RZ, RZ, RZ ;  /* 0x000000ffff187224 */ /* 0x000fc600078e00ff */
[----:B------:R4:W5:Y:S01]  /*0370*/  F2F.F32.F64 R10, R8 ;  /* 0x00000008000a7310 */ /* 0x0009620000301000 */
[----:B0-----:R-:W-:-:S04]  /*0380*/  UIADD3 UR4, UP0, UPT, UR4, 0x10, URZ ;  /* 0x0000001004047890 */ /* 0x001fc8000ff1e0ff */
[----:B------:R-:W-:Y:S01]  /*0390*/  UIADD3.X UR5, UPT, UPT, URZ, UR5, URZ, UP0, !UPT ;  /* 0x00000005ff057290 */ /* 0x000fe200087fe4ff */
[----:B----4-:R-:W-:Y:S01]  /*03a0*/  MOV R8, R4 ;  /* 0x0000000400087202 */ /* 0x010fe20000000f00 */
[----:B------:R-:W-:Y:S02]  /*03b0*/  IMAD.MOV.U32 R9, RZ, RZ, R5 ;  /* 0x000000ffff097224 */ /* 0x000fe400078e0005 */
[----:B------:R-:W-:Y:S02]  /*03c0*/  HFMA2 R5, -RZ, RZ, 0, 0 ;  /* 0x00000000ff057431 */ /* 0x000fe400000001ff */
[----:B------:R-:W-:Y:S02]  /*03d0*/  IMAD.U32 R16, RZ, RZ, UR4 ;  /* 0x00000004ff107e24 */ /* 0x000fe4000f8e00ff */
[----:B------:R-:W-:Y:S01]  /*03e0*/  IMAD.U32 R17, RZ, RZ, UR5 ;  /* 0x00000005ff117e24 */ /* 0x000fe2000f8e00ff */
[----:B------:R2:W-:Y:S01]  /*03f0*/  ST.E.64 desc[UR36][R8.64+0x8], R14 ;  /* 0x0000080e08007985 */ /* 0x0005e2000c101b24 */
[----:B------:R-:W-:-:S03]  /*0400*/  IMAD.MOV.U32 R4, RZ, RZ, 0x28 ;  /* 0x00000028ff047424 */ /* 0x000fc600078e00ff */
[----:B------:R2:W-:Y:S04]  /*0410*/  ST.E desc[UR36][R8.64+0x20], R3 ;  /* 0x0000200308007985 */ /* 0x0005e8000c101924 */
[----:B------:R2:W-:Y:S04]  /*0420*/  ST.E.64 desc[UR36][R8.64+0x10], R24 ;  /* 0x0000101808007985 */ /* 0x0005e8000c101b24 */
[----:B-----5:R2:W-:Y:S04]  /*0430*/  ST.E.64 desc[UR36][R8.64+0x18], R10 ;  /* 0x0000180a08007985 */ /* 0x0205e8000c101b24 */
[----:B------:R2:W-:Y:S04]  /*0440*/  ST.E.64 desc[UR36][R8.64], R16 ;  /* 0x0000001008007985 */ /* 0x0005e8000c101b24 */
[----:B-1----:R2:W-:Y:S02]  /*0450*/  STG.E.64 desc[UR36][R6.64], R8 ;  /* 0x0000000806007986 */ /* 0x0025e4000c101b24 */
[----:B------:R-:W-:-:S07]  /*0460*/  LEPC R20, `(.L_x_1) ;  /* 0x000000001014794e */ /* 0x000fce0000000000 */
[----:B--23--:R-:W-:Y:S05]  /*0470*/  CALL.ABS.NOINC R12 ;  /* 0x000000000c007343 */ /* 0x00cfea0003c00000 */
.L_x_1:
[----:B------:R-:W-:Y:S01]  /*0480*/  UMOV UR4, 0x9999999a ;  /* 0x9999999a00047882 */ /* 0x000fe20000000000 */
[----:B------:R-:W-:Y:S01]  /*0490*/  UMOV UR5, 0x3fc99999 ;  /* 0x3fc9999900057882 */ /* 0x000fe20000000000 */
[----:B------:R-:W0:Y:S01]  /*04a0*/  LDC.64 R12, c[0x0][0x390] ;  /* 0x0000e400ff0c7b82 */ /* 0x000e220000000a00 */
[----:B------:R-:W-:Y:S01]  /*04b0*/  DMUL R8, R18, UR4 ;  /* 0x0000000412087c28 */ /* 0x000fe20008000000 */
[----:B------:R-:W-:Y:S01]  /*04c0*/  UMOV UR4, 0xcccccccd ;  /* 0xcccccccd00047882 */ /* 0x000fe20000000000 */
[----:B------:R-:W-:Y:S01]  /*04d0*/  UMOV UR5, 0x3fe4cccc ;  /* 0x3fe4cccc00057882 */ /* 0x000fe20000000000 */
[----:B------:R-:W-:Y:S01]  /*04e0*/  IMAD.MOV.U32 R0, RZ, RZ, 0x42480000 ;  /* 0x42480000ff007424 */ /* 0x000fe200078e00ff */
[----:B------:R-:W-:Y:S01]  /*04f0*/  DMUL R22, R22, UR4 ;  /* 0x0000000416167c28 */ /* 0x000fe20008000000 */
[----:B------:R-:W-:Y:S01]  /*0500*/  IMAD.MOV.U32 R7, RZ, RZ, 0x44160000 ;  /* 0x44160000ff077424 */ /* 0x000fe200078e00ff */
[----:B------:R1:W2:Y:S01]  /*0510*/  F2F.F32.F64 R6, R8 ;  /* 0x0000000800067310 */ /* 0x0002a20000301000 */
[----:B------:R-:W-:Y:S01]  /*0520*/  IMAD.MOV.U32 R10, RZ, RZ, 0x3f800000 ;  /* 0x3f800000ff0a7424 */ /* 0x000fe200078e00ff */
[----:B------:R3:W4:Y:S06]  /*0530*/  LDC.64 R14, c[0x4][R2] ;  /* 0x01000000020e7b82 */ /* 0x00072c0000000a00 */
[----:B------:R-:W5:Y:S01]  /*0540*/  F2F.F32.F64 R11, R22 ;  /* 0x00000016000b7310 */ /* 0x000f620000301000 */
[----:B-1----:R-:W-:Y:S01]  /*0550*/  MOV R8, R4 ;  /* 0x0000000400087202 */ /* 0x002fe20000000f00 */
[----:B------:R-:W-:-:S02]  /*0560*/  IMAD.MOV.U32 R9, RZ, RZ, R5 ;  /* 0x000000ffff097224 */ /* 0x000fc400078e0005 */
[----:B------:R-:W-:Y:S02]  /*0570*/  IMAD.MOV.U32 R4, RZ, RZ, 0x30 ;  /* 0x00000030ff047424 */ /* 0x000fe400078e00ff */
[----:B------:R-:W-:Y:S01]  /*0580*/  IMAD.MOV.U32 R5, RZ, RZ, RZ ;  /* 0x000000ffff057224 */ /* 0x000fe200078e00ff */
[----:B------:R3:W-:Y:S04]  /*0590*/  ST.E desc[UR36][R8.64+0x20], R0 ;  /* 0x0000200008007985 */ /* 0x0007e8000c101924 */
[----:B--2---:R3:W-:Y:S04]  /*05a0*/  ST.E.64 desc[UR36][R8.64+0x18], R6 ;  /* 0x0000180608007985 */ /* 0x0047e8000c101b24 */
[----:B-----5:R3:W-:Y:S04]  /*05b0*/  ST.E.64 desc[UR36][R8.64+0x10], R10 ;  /* 0x0000100a08007985 */ /* 0x0207e8000c101b24 */
[----:B------:R3:W-:Y:S04]  /*05c0*/  ST.E.64 desc[UR36][R8.64], R16 ;  /* 0x0000001008007985 */ /* 0x0007e8000c101b24 */
[----:B------:R3:W-:Y:S04]  /*05d0*/  ST.E.64 desc[UR36][R8.64+0x8], RZ ;  /* 0x000008ff08007985 */ /* 0x0007e8000c101b24 */
[----:B0-----:R3:W-:Y:S02]  /*05e0*/  STG.E.64 desc[UR36][R12.64+0x8], R8 ;  /* 0x000008080c007986 */ /* 0x0017e4000c101b24 */
[----:B------:R-:W-:-:S07]  /*05f0*/  LEPC R20, `(.L_x_2) ;  /* 0x000000001014794e */ /* 0x000fce0000000000 */
[----:B---34-:R-:W-:Y:S05]  /*0600*/  CALL.ABS.NOINC R14 ;  /* 0x000000000e007343 */ /* 0x018fea0003c00000 */
.L_x_2:
[----:B------:R-:W0:Y:S01]  /*0610*/  LDCU.64 UR4, c[0x4][0x10] ;  /* 0x01000200ff0477ac */ /* 0x000e220008000a00 */
[----:B------:R-:W1:Y:S01]  /*0620*/  LDC.64 R12, c[0x0][0x390] ;  /* 0x0000e400ff0c7b82 */ /* 0x000e620000000a00 */
[----:B------:R-:W-:Y:S01]  /*0630*/  HFMA2 R14, -RZ, RZ, 0, 0 ;  /* 0x00000000ff0e7431 */ /* 0x000fe200000001ff */
[----:B------:R-:W-:Y:S01]  /*0640*/  MOV R8, R4 ;  /* 0x0000000400087202 */ /* 0x000fe20000000f00 */
[----:B------:R-:W-:Y:S02]  /*0650*/  IMAD.MOV.U32 R9, RZ, RZ, R5 ;  /* 0x000000ffff097224 */ /* 0x000fe400078e0005 */
[----:B------:R-:W-:Y:S02]  /*0660*/  IMAD.MOV.U32 R0, RZ, RZ, 0x44bb8000 ;  /* 0x44bb8000ff007424 */ /* 0x000fe400078e00ff */
[----:B------:R-:W-:Y:S01]  /*0670*/  IMAD.MOV.U32 R15, RZ, RZ, -0x40800000 ;  /* 0xbf800000ff0f7424 */ /* 0x000fe200078e00ff */
[----:B------:R2:W-:Y:S01]  /*0680*/  ST.E.64 desc[UR36][R8.64+0x10], RZ ;  /* 0x000010ff08007985 */ /* 0x0005e2000c101b24 */
[----:B------:R-:W-:Y:S01]  /*0690*/  IMAD.MOV.U32 R26, RZ, RZ, R25 ;  /* 0x000000ffff1a7224 */ /* 0x000fe200078e0019 */
[----:B------:R-:W3:Y:S01]  /*06a0*/  LDC.64 R2, c[0x4][R2] ;  /* 0x0100000002027b82 */ /* 0x000ee20000000a00 */
[----:B------:R-:W-:Y:S01]  /*06b0*/  IMAD.MOV.U32 R10, RZ, RZ, 0x3f800000 ;  /* 0x3f800000ff0a7424 */ /* 0x000fe200078e00ff */
[----:B------:R2:W-:Y:S01]  /*06c0*/  ST.E.64 desc[UR36][R8.64+0x18], R14 ;  /* 0x0000180e08007985 */ /* 0x0005e2000c101b24 */
[----:B------:R-:W-:-:S02]  /*06d0*/  IMAD.MOV.U32 R11, RZ, RZ, 0x3f800000 ;  /* 0x3f800000ff0b7424 */ /* 0x000fc400078e00ff */
[----:B------:R-:W-:Y:S01]  /*06e0*/  IMAD.MOV.U32 R4, RZ, RZ, 0x28 ;  /* 0x00000028ff047424 */ /* 0x000fe200078e00ff */
[----:B------:R2:W-:Y:S01]  /*06f0*/  ST.E.64 desc[UR36][R8.64+0x20], R26 ;  /* 0x0000201a08007985 */ /* 0x0005e2000c101b24 */
[----:B0-----:R-:W-:Y:S01]  /*0700*/  UIADD3 UR4, UP0, UPT, UR4, 0x10, URZ ;  /* 0x0000001004047890 */ /* 0x001fe2000ff1e0ff */
[----:B------:R-:W-:Y:S02]  /*0710*/  IMAD.MOV.U32 R5, RZ, RZ, RZ ;  /* 0x000000ffff057224 */ /* 0x000fe400078e00ff */
[----:B------:R2:W-:Y:S01]  /*0720*/  ST.E.64 desc[UR36][R8.64+0x8], R10 ;  /* 0x0000080a08007985 */ /* 0x0005e2000c101b24 */
[----:B------:R-:W-:Y:S02]  /*0730*/  UIADD3.X UR5, UPT, UPT, URZ, UR5, URZ, UP0, !UPT ;  /* 0x00000005ff057290 */ /* 0x000fe400087fe4ff */
[----:B------:R-:W-:Y:S01]  /*0740*/  MOV R6, UR4 ;  /* 0x0000000400067c02 */ /* 0x000fe20008000f00 */
[----:B------:R2:W-:Y:S03]  /*0750*/  ST.E desc[UR36][R8.64+0x28], R0 ;  /* 0x0000280008007985 */ /* 0x0005e6000c101924 */
[----:B------:R-:W-:-:S05]  /*0760*/  IMAD.U32 R7, RZ, RZ, UR5 ;  /* 0x00000005ff077e24 */ /* 0x000fca000f8e00ff */
[----:B------:R2:W-:Y:S04]  /*0770*/  ST.E.64 desc[UR36][R8.64], R6 ;  /* 0x0000000608007985 */ /* 0x0005e8000c101b24 */
[----:B-1----:R2:W-:Y:S02]  /*0780*/  STG.E.64 desc[UR36][R12.64+0x10], R8 ;  /* 0x000010080c007986 */ /* 0x0025e4000c101b24 */
[----:B------:R-:W-:-:S07]  /*0790*/  LEPC R20, `(.L_x_3) ;  /* 0x000000001014794e */ /* 0x000fce0000000000 */
[----:B--23--:R-:W-:Y:S05]  /*07a0*/  CALL.ABS.NOINC R2 ;  /* 0x0000000002007343 */ /* 0x00cfea0003c00000 */
.L_x_3:
[----:B------:R-:W-:Y:S01]  /*07b0*/  UMOV UR4, 0xa3d70a4 ;  /* 0x0a3d70a400047882 */ /* 0x000fe20000000000 */
[----:B------:R-:W-:Y:S01]  /*07c0*/  UMOV UR5, 0x3fe0a3d7 ;  /* 0x3fe0a3d700057882 */ /* 0x000fe20000000000 */
[----:B------:R-:W0:Y:S01]  /*07d0*/  LDC.64 R2, c[0x0][0x390] ;  /* 0x0000e400ff027b82 */ /* 0x000e220000000a00 */
[----:B------:R-:W-:Y:S01]  /*07e0*/  DMUL R18, R18, UR4 ;  /* 0x0000000412127c28 */ /* 0x000fe20008000000 */
[----:B------:R-:W-:Y:S01]  /*07f0*/  HFMA2 R7, -RZ, RZ, 4.18359375, 0 ;  /* 0x442f0000ff077431 */ /* 0x000fe200000001ff */
[----:B------:R-:W-:Y:S01]  /*0800*/  MOV R11, 0x3f800000 ;  /* 0x3f800000000b7802 */ /* 0x000fe20000000f00 */
[----:B------:R-:W-:Y:S01]  /*0810*/  IMAD.MOV.U32 R10, RZ, RZ, RZ ;  /* 0x000000ffff0a7224 */ /* 0x000fe200078e00ff */
[----:B------:R-:W-:Y:S01]  /*0820*/  ST.E.64 desc[UR36][R4.64], R16 ;  /* 0x0000001004007985 */ /* 0x000fe2000c101b24 */
[----:B------:R-:W-:Y:S01]  /*0830*/  IMAD.MOV.U32 R24, RZ, RZ, 0x3f800000 ;  /* 0x3f800000ff187424 */ /* 0x000fe200078e00ff */
[----:B------:R-:W1:Y:S01]  /*0840*/  F2F.F32.F64 R6, R18 ;  /* 0x0000001200067310 */ /* 0x000e620000301000 */
[----:B------:R-:W-:Y:S01]  /*0850*/  IMAD.MOV.U32 R9, RZ, RZ, 0x420c0000 ;  /* 0x420c0000ff097424 */ /* 0x000fe200078e00ff */
[----:B------:R-:W-:Y:S04]  /*0860*/  ST.E.64 desc[UR36][R4.64+0x8], R10 ;  /* 0x0000080a04007985 */ /* 0x000fe8000c101b24 */
[----:B------:R-:W-:Y:S04]  /*0870*/  ST.E.64 desc[UR36][R4.64+0x10], R24 ;  /* 0x0000101804007985 */ /* 0x000fe8000c101b24 */
[----:B------:R-:W-:Y:S04]  /*0880*/  ST.E desc[UR36][R4.64+0x20], R9 ;  /* 0x0000200904007985 */ /* 0x000fe8000c101924 */
[----:B-1----:R-:W-:Y:S04]  /*0890*/  ST.E.64 desc[UR36][R4.64+0x18], R6 ;  /* 0x0000180604007985 */ /* 0x002fe8000c101b24 */
[----:B0-----:R-:W-:Y:S01]  /*08a0*/  STG.E.64 desc[UR36][R2.64+0x18], R4 ;  /* 0x0000180402007986 */ /* 0x001fe2000c101b24 */
[----:B------:R-:W-:Y:S05]  /*08b0*/  EXIT ;  /* 0x000000000000794d */ /* 0x000fea0003800000 */
        .type           $_Z9initSceneiiP6CameraPP8GeometryP5Light$_ZNK5Plane10intersectsERK3Ray,@function
        .size           $_Z9initSceneiiP6CameraPP8GeometryP5Light$_ZNK5Plane10intersectsERK3Ray,($_Z9initSceneiiP6CameraPP8GeometryP5Light$_ZNK5Plane9getNormalERK4Vec3 - $_Z9initSceneiiP6CameraPP8GeometryP5Light$_ZNK5Plane10intersectsERK3Ray)
$_Z9initSceneiiP6CameraPP8GeometryP5Light$_ZNK5Plane10intersectsERK3Ray:
[----:B------:R-:W-:-:S05]  /*08c0*/  VIADD R1, R1, 0xffffffd8 ;  /* 0xffffffd801017836 */ /* 0x000fca0000000000 */
[----:B------:R-:W-:Y:S04]  /*08d0*/  STL [R1+0x20], R23 ;  /* 0x0000201701007387 */ /* 0x000fe80000100800 */
[----:B------:R-:W-:Y:S04]  /*08e0*/  STL [R1+0x1c], R22 ;  /* 0x00001c1601007387 */ /* 0x000fe80000100800 */
[----:B------:R-:W-:Y:S04]  /*08f0*/  STL [R1+0x18], R21 ;  /* 0x0000181501007387 */ /* 0x000fe80000100800 */
[----:B------:R-:W-:Y:S04]  /*0900*/  STL [R1+0x14], R20 ;  /* 0x0000141401007387 */ /* 0x000fe80000100800 */
[----:B------:R-:W-:Y:S04]  /*0910*/  STL [R1], R2 ;  /* 0x0000000201007387 */ /* 0x000fe80000100800 */
[----:B------:R0:W-:Y:S04]  /*0920*/  STL [R1+0x8], R17 ;  /* 0x0000081101007387 */ /* 0x0001e80000100800 */
[----:B------:R1:W-:Y:S04]  /*0930*/  STL [R1+0x4], R16 ;  /* 0x0000041001007387 */ /* 0x0003e80000100800 */
[----:B------:R2:W-:Y:S01]  /*0940*/  STL [R1+0x10], R19 ;  /* 0x0000101301007387 */ /* 0x0005e20000100800 */
[----:B0-----:R-:W0:Y:S05]  /*0950*/  BMOV.32.CLEAR R17, B7 ;  /* 0x0000000007117355 */ /* 0x001e2a0000100000 */
[----:B------:R3:W-:Y:S01]  /*0960*/  STL [R1+0xc], R18 ;  /* 0x00000c1201007387 */ /* 0x0007e20000100800 */
[----:B-1----:R-:W1:Y:S05]  /*0970*/  BMOV.32.CLEAR R16, B6 ;  /* 0x0000000006107355 */ /* 0x002e6a0000100000 */
[----:B--2---:R-:W-:Y:S01]  /*0980*/  IMAD.MOV.U32 R19, RZ, RZ, R7 ;  /* 0x000000ffff137224 */ /* 0x004fe200078e0007 */
[----:B------:R-:W-:Y:S01]  /*0990*/  MOV R7, R5 ;  /* 0x0000000500077202 */ /* 0x000fe20000000f00 */
[----:B---3--:R-:W-:-:S02]  /*09a0*/  IMAD.MOV.U32 R18, RZ, RZ, R6 ;  /* 0x000000ffff127224 */ /* 0x008fc400078e0006 */
[----:B------:R-:W-:Y:S01]  /*09b0*/  IMAD.MOV.U32 R6, RZ, RZ, R4 ;  /* 0x000000ffff067224 */ /* 0x000fe200078e0004 */
[----:B------:R-:W2:Y:S02]  /*09c0*/  LDC.64 R22, c[0x0][0x358] ;  /* 0x0000d600ff167b82 */ /* 0x000ea40000000a00 */
[C---:B--2---:R-:W-:Y:S02]  /*09d0*/  R2UR UR8, R22.reuse ;  /* 0x00000000160872ca */ /* 0x044fe400000e0000 */
[C---:B------:R-:W-:Y:S02]  /*09e0*/  R2UR UR9, R23.reuse ;  /* 0x00000000170972ca */ /* 0x040fe400000e0000 */
[C---:B------:R-:W-:Y:S02]  /*09f0*/  R2UR UR10, R22.reuse ;  /* 0x00000000160a72ca */ /* 0x040fe400000e0000 */
[----:B------:R-:W-:Y:S02]  /*0a00*/  R2UR UR11, R23 ;  /* 0x00000000170b72ca */ /* 0x000fe400000e0000 */
[----:B------:R-:W-:-:S02]  /*0a10*/  R2UR UR4, R22 ;  /* 0x00000000160472ca */ /* 0x000fc400000e0000 */
[C---:B------:R-:W-:Y:S02]  /*0a20*/  R2UR UR5, R23.reuse ;  /* 0x00000000170572ca */ /* 0x040fe400000e0000 */
[C---:B------:R-:W-:Y:S02]  /*0a30*/  R2UR UR6, R22.reuse ;  /* 0x00000000160672ca */ /* 0x040fe400000e0000 */
[C---:B------:R-:W-:Y:S01]  /*0a40*/  R2UR UR7, R23.reuse ;  /* 0x00000000170772ca */ /* 0x040fe200000e0000 */
[----:B------:R-:W2:Y:S01]  /*0a50*/  LD.E R5, desc[UR8][R18.64+0x10] ;  /* 0x0000100812057980 */ /* 0x000ea2000c101900 */
[C---:B------:R-:W-:Y:S02]  /*0a60*/  R2UR UR12, R22.reuse ;  /* 0x00000000160c72ca */ /* 0x040fe400000e0000 */
[----:B------:R-:W-:Y:S01]  /*0a70*/  R2UR UR13, R23 ;  /* 0x00000000170d72ca */ /* 0x000fe200000e0000 */
[----:B------:R-:W2:Y:S01]  /*0a80*/  LD.E R4, desc[UR10][R6.64+0x18] ;  /* 0x0000180a06047980 */ /* 0x000ea2000c101900 */
[----:B------:R-:W-:-:S02]  /*0a90*/  R2UR UR14, R22 ;  /* 0x00000000160e72ca */ /* 0x000fc400000e0000 */
[----:B------:R-:W-:Y:S01]  /*0aa0*/  R2UR UR15, R23 ;  /* 0x00000000170f72ca */ /* 0x000fe200000e0000 */
[----:B------:R-:W3:Y:S04]  /*0ab0*/  LD.E R2, desc[UR4][R18.64+0xc] ;  /* 0x00000c0412027980 */ /* 0x000ee8000c101900 */
[----:B------:R-:W3:Y:S04]  /*0ac0*/  LD.E R3, desc[UR6][R6.64+0x14] ;  /* 0x0000140606037980 */ /* 0x000ee8000c101900 */
[----:B------:R-:W4:Y:S04]  /*0ad0*/  LD.E R8, desc[UR12][R18.64+0x14] ;  /* 0x0000140c12087980 */ /* 0x000f28000c101900 */
[----:B------:R-:W4:Y:S01]  /*0ae0*/  LD.E R0, desc[UR14][R6.64+0x1c] ;  /* 0x00001c0e06007980 */ /* 0x000f22000c101900 */
[----:B------:R-:W-:Y:S01]  /*0af0*/  UMOV UR4, 0xeb1c432d ;  /* 0xeb1c432d00047882 */ /* 0x000fe20000000000 */
[----:B------:R-:W-:Y:S01]  /*0b00*/  UMOV UR5, 0x3f1a36e2 ;  /* 0x3f1a36e200057882 */ /* 0x000fe20000000000 */
[----:B------:R-:W-:Y:S01]  /*0b10*/  BSSY.RECONVERGENT B7, `(.L_x_4) ;  /* 0x000003d000077945 */ /* 0x000fe20003800200 */
[----:B--2---:R-:W-:-:S04]  /*0b20*/  FMUL R5, R5, R4 ;  /* 0x0000000405057220 */ /* 0x004fc80000400000 */
[----:B---3--:R-:W-:-:S04]  /*0b30*/  FFMA R5, R2, R3, R5 ;  /* 0x0000000302057223 */ /* 0x008fc80000000005 */
[----:B----4-:R-:W-:-:S04]  /*0b40*/  FFMA R5, R8, R0, R5 ;  /* 0x0000000008057223 */ /* 0x010fc80000000005 */
[----:B------:R-:W2:Y:S02]  /*0b50*/  F2F.F64.F32 R8, |R5| ;  /* 0x4000000500087310 */ /* 0x000ea40000201800 */
[----:B--2---:R-:W-:Y:S01]  /*0b60*/  DSETP.GEU.AND P0, PT, R8, UR4, PT ;  /* 0x0000000408007e2a */ /* 0x004fe2000bf0e000 */
[----:B------:R-:W-:-:S13]  /*0b70*/  PRMT R2, RZ, 0x7610, R2 ;  /* 0x00007610ff027816 */ /* 0x000fda0000000002 */
[----:B01----:R-:W-:Y:S05]  /*0b80*/  @!P0 BRA `(.L_x_5) ;  /* 0x0000000000d48947 */ /* 0x003fea0003800000 */
[C---:B------:R-:W-:Y:S02]  /*0b90*/  R2UR UR8, R22.reuse ;  /* 0x00000000160872ca */ /* 0x040fe400000e0000 */
[C---:B------:R-:W-:Y:S02]  /*0ba0*/  R2UR UR9, R23.reuse ;  /* 0x00000000170972ca */ /* 0x040fe400000e0000 */
[C---:B------:R-:W-:Y:S02]  /*0bb0*/  R2UR UR10, R22.reuse ;  /* 0x00000000160a72ca */ /* 0x040fe400000e0000 */
[C---:B------:R-:W-:Y:S02]  /*0bc0*/  R2UR UR11, R23.reuse ;  /* 0x00000000170b72ca */ /* 0x040fe400000e0000 */
[----:B------:R-:W-:Y:S02]  /*0bd0*/  R2UR UR4, R22 ;  /* 0x00000000160472ca */ /* 0x000fe400000e0000 */
[----:B------:R-:W-:-:S02]  /*0be0*/  R2UR UR5, R23 ;  /* 0x00000000170572ca */ /* 0x000fc400000e0000 */
[C---:B------:R-:W-:Y:S02]  /*0bf0*/  R2UR UR6, R22.reuse ;  /* 0x00000000160672ca */ /* 0x040fe400000e0000 */
[C---:B------:R-:W-:Y:S01]  /*0c00*/  R2UR UR7, R23.reuse ;  /* 0x00000000170772ca */ /* 0x040fe200000e0000 */
[----:B------:R-:W2:Y:S01]  /*0c10*/  LD.E R10, desc[UR8][R6.64+0x24] ;  /* 0x00002408060a7980 */ /* 0x000ea2000c101900 */
[C---:B------:R-:W-:Y:S02]  /*0c20*/  R2UR UR12, R22.reuse ;  /* 0x00000000160c72ca */ /* 0x040fe400000e0000 */
[C---:B------:R-:W-:Y:S01]  /*0c30*/  R2UR UR13, R23.reuse ;  /* 0x00000000170d72ca */ /* 0x040fe200000e0000 */
[----:B------:R-:W2:Y:S01]  /*0c40*/  LD.E R11, desc[UR10][R18.64+0x4] ;  /* 0x0000040a120b7980 */ /* 0x000ea2000c101900 */
[----:B------:R-:W-:Y:S02]  /*0c50*/  R2UR UR14, R22 ;  /* 0x00000000160e72ca */ /* 0x000fe400000e0000 */
[----:B------:R-:W-:Y:S01]  /*0c60*/  R2UR UR15, R23 ;  /* 0x00000000170f72ca */ /* 0x000fe200000e0000 */
[----:B------:R-:W3:Y:S04]  /*0c70*/  LD.E R8, desc[UR4][R6.64+0x20] ;  /* 0x0000200406087980 */ /* 0x000ee8000c101900 */
[----:B------:R-:W3:Y:S04]  /*0c80*/  LD.E R9, desc[UR6][R18.64] ;  /* 0x0000000612097980 */ /* 0x000ee8000c101900 */
[----:B------:R-:W4:Y:S04]  /*0c90*/  LD.E R12, desc[UR12][R6.64+0x28] ;  /* 0x0000280c060c7980 */ /* 0x000f28000c101900 */
[----:B------:R-:W4:Y:S01]  /*0ca0*/  LD.E R13, desc[UR14][R18.64+0x8] ;  /* 0x0000080e120d7980 */ /* 0x000f22000c101900 */
[----:B------:R-:W0:Y:S01]  /*0cb0*/  MUFU.RCP R14, R5 ;  /* 0x00000005000e7308 */ /* 0x000e220000001000 */
[----:B------:R-:W-:Y:S01]  /*0cc0*/  BSSY.RECONVERGENT B6, `(.L_x_6) ;  /* 0x0000012000067945 */ /* 0x000fe20003800200 */
[----:B--2---:R-:W-:-:S04]  /*0cd0*/  FADD R11, R10, -R11 ;  /* 0x8000000b0a0b7221 */ /* 0x004fc80000000000 */
[----:B------:R-:W-:Y:S01]  /*0ce0*/  FMUL R4, R4, R11 ;  /* 0x0000000b04047220 */ /* 0x000fe20000400000 */
[----:B---3--:R-:W-:-:S04]  /*0cf0*/  FADD R8, R8, -R9 ;  /* 0x8000000908087221 */ /* 0x008fc80000000000 */
[----:B------:R-:W-:Y:S01]  /*0d00*/  FFMA R3, R3, R8, R4 ;  /* 0x0000000803037223 */ /* 0x000fe20000000004 */
[----:B----4-:R-:W-:-:S04]  /*0d10*/  FADD R13, R12, -R13 ;  /* 0x8000000d0c0d7221 */ /* 0x010fc80000000000 */
[----:B------:R-:W-:Y:S01]  /*0d20*/  FFMA R0, R0, R13, R3 ;  /* 0x0000000d00007223 */ /* 0x000fe20000000003 */
[----:B0-----:R-:W-:-:S03]  /*0d30*/  FFMA R9, -R5, R14, 1 ;  /* 0x3f80000005097423 */ /* 0x001fc6000000010e */
[----:B------:R-:W0:Y:S01]  /*0d40*/  FCHK P0, R0, R5 ;  /* 0x0000000500007302 */ /* 0x000e220000000000 */
[----:B------:R-:W-:-:S04]  /*0d50*/  FFMA R9, R14, R9, R14 ;  /* 0x000000090e097223 */ /* 0x000fc8000000000e */
[----:B------:R-:W-:-:S04]  /*0d60*/  FFMA R4, R0, R9, RZ ;  /* 0x0000000900047223 */ /* 0x000fc800000000ff */
[----:B------:R-:W-:-:S04]  /*0d70*/  FFMA R3, -R5, R4, R0 ;  /* 0x0000000405037223 */ /* 0x000fc80000000100 */
[----:B------:R-:W-:Y:S01]  /*0d80*/  FFMA R4, R9, R3, R4 ;  /* 0x0000000309047223 */ /* 0x000fe20000000004 */
[----:B0-----:R-:W-:Y:S06]  /*0d90*/  @!P0 BRA `(.L_x_7) ;  /* 0x0000000000108947 */ /* 0x001fec0003800000 */
[----:B------:R-:W-:Y:S01]  /*0da0*/  IMAD.MOV.U32 R4, RZ, RZ, R0 ;  /* 0x000000ffff047224 */ /* 0x000fe200078e0000 */
[----:B------:R-:W-:Y:S01]  /*0db0*/  MOV R20, 0xde0 ;  /* 0x00000de000147802 */ /* 0x000fe20000000f00 */
[----:B------:R-:W-:-:S07]  /*0dc0*/  IMAD.MOV.U32 R21, RZ, RZ, 0x0 ;  /* 0x00000000ff157424 */ /* 0x000fce00078e00ff */
[----:B------:R-:W-:Y:S05]  /*0dd0*/  CALL.REL.NOINC `($__internal_1_$__cuda_sm3x_div_rn_noftz_f32_slowpath) ;  /* 0x0000001000c47944 */ /* 0x000fea0003c00000 */
.L_x_7:
[----:B------:R-:W-:Y:S05]  /*0de0*/  BSYNC.RECONVERGENT B6 ;  /* 0x0000000000067941 */ /* 0x000fea0003800200 */
.L_x_6:
[----:B------:R-:W-:Y:S02]  /*0df0*/  R2UR UR4, R22 ;  /* 0x00000000160472ca */ /* 0x000fe400000e0000 */
[----:B------:R-:W-:-:S13]  /*0e00*/  R2UR UR5, R23 ;  /* 0x00000000170572ca */ /* 0x000fda00000e0000 */
[----:B------:R-:W2:Y:S04]  /*0e10*/  LD.E R3, desc[UR4][R18.64+0x1c] ;  /* 0x00001c0412037980 */ /* 0x000ea8000c101900 */
[----:B------:R0:W-:Y:S01]  /*0e20*/  ST.E desc[UR4][R18.64+0x18], R4 ;  /* 0x0000180412007985 */ /* 0x0001e2000c101904 */
[----:B--2---:R-:W-:-:S13]  /*0e30*/  FSETP.GE.AND P0, PT, R4, R3, PT ;  /* 0x000000030400720b */ /* 0x004fda0003f06000 */
[----:B0-----:R-:W-:Y:S05]  /*0e40*/  @!P0 BRA `(.L_x_5) ;  /* 0x0000000000248947 */ /* 0x001fea0003800000 */
[----:B------:R-:W-:Y:S02]  /*0e50*/  R2UR UR4, R22 ;  /* 0x00000000160472ca */ /* 0x000fe400000e0000 */
[----:B------:R-:W-:-:S13]  /*0e60*/  R2UR UR5, R23 ;  /* 0x00000000170572ca */ /* 0x000fda00000e0000 */
[----:B------:R-:W2:Y:S01]  /*0e70*/  LD.E R3, desc[UR4][R18.64+0x20] ;  /* 0x0000200412037980 */ /* 0x000ea2000c101900 */
[----:B------:R-:W-:Y:S02]  /*0e80*/  MOV R0, 0x1 ;  /* 0x0000000100007802 */ /* 0x000fe40000000f00 */
[----:B--2---:R-:W-:-:S13]  /*0e90*/  FSETP.GTU.AND P0, PT, R4, R3, PT ;  /* 0x000000030400720b */ /* 0x004fda0003f0c000 */
[----:B------:R-:W-:Y:S02]  /*0ea0*/  @!P0 R2UR UR4, R22 ;  /* 0x00000000160482ca */ /* 0x000fe400000e0000 */
[----:B------:R-:W-:Y:S02]  /*0eb0*/  @!P0 R2UR UR5, R23 ;  /* 0x00000000170582ca */ /* 0x000fe400000e0000 */
[----:B------:R-:W-:-:S11]  /*0ec0*/  @!P0 PRMT R2, R0, 0x7610, R2 ;  /* 0x0000761000028816 */ /* 0x000fd60000000002 */
[----:B------:R0:W-:Y:S02]  /*0ed0*/  @!P0 ST.E desc[UR4][R18.64+0x20], R4 ;  /* 0x0000200412008985 */ /* 0x0001e4000c101904 */
.L_x_5:
[----:B------:R-:W-:Y:S05]  /*0ee0*/  BSYNC.RECONVERGENT B7 ;  /* 0x0000000000077941 */ /* 0x000fea0003800200 */
.L_x_4:
[----:B------:R-:W2:Y:S01]  /*0ef0*/  LDL R20, [R1+0x14] ;  /* 0x0000140001147983 */ /* 0x000ea20000100800 */
[----:B------:R1:W-:Y:S05]  /*0f00*/  BMOV.32 B6, R16 ;  /* 0x0000001006007356 */ /* 0x0003ea0000000000 */
[----:B------:R-:W2:Y:S01]  /*0f10*/  LDL R21, [R1+0x18] ;  /* 0x0000180001157983 */ /* 0x000ea20000100800 */
[----:B------:R3:W-:Y:S05]  /*0f20*/  BMOV.32 B7, R17 ;  /* 0x0000001107007356 */ /* 0x0007ea0000000000 */
[----:B0-----:R-:W-:Y:S01]  /*0f30*/  LOP3.LUT R4, R2, 0xffff, RZ, 0xc0, !PT ;  /* 0x0000ffff02047812 */ /* 0x001fe200078ec0ff */
[----:B-1----:R-:W2:Y:S04]  /*0f40*/  LDL R16, [R1+0x4] ;  /* 0x0000040001107983 */ /* 0x002ea80000100800 */
[----:B------:R-:W2:Y:S04]  /*0f50*/  LDL R2, [R1] ;  /* 0x0000000001027983 */ /* 0x000ea80000100800 */
[----:B---3--:R-:W2:Y:S04]  /*0f60*/  LDL R17, [R1+0x8] ;  /* 0x0000080001117983 */ /* 0x008ea80000100800 */
[----:B------:R-:W2:Y:S04]  /*0f70*/  LDL R18, [R1+0xc] ;  /* 0x00000c0001127983 */ /* 0x000ea80000100800 */
[----:B------:R-:W2:Y:S04]  /*0f80*/  LDL R19, [R1+0x10] ;  /* 0x0000100001137983 */ /* 0x000ea80000100800 */
[----:B------:R-:W2:Y:S04]  /*0f90*/  LDL R22, [R1+0x1c] ;  /* 0x00001c0001167983 */ /* 0x000ea80000100800 */
[----:B------:R0:W2:Y:S02]  /*0fa0*/  LDL R23, [R1+0x20] ;  /* 0x0000200001177983 */ /* 0x0000a40000100800 */
[----:B0-----:R-:W-:Y:S01]  /*0fb0*/  VIADD R1, R1, 0x28 ;  /* 0x0000002801017836 */ /* 0x001fe20000000000 */
[----:B--2---:R-:W-:Y:S06]  /*0fc0*/  RET.REL.NODEC R20 `(_Z9initSceneiiP6CameraPP8GeometryP5Light) ;  /* 0xfffffff0140c7950 */ /* 0x004fec0003c3ffff */
        .type           $_Z9initSceneiiP6CameraPP8GeometryP5Light$_ZNK5Plane9getNormalERK4Vec3,@function
        .size           $_Z9initSceneiiP6CameraPP8GeometryP5Light$_ZNK5Plane9getNormalERK4Vec3,($_Z9initSceneiiP6CameraPP8GeometryP5Light$_ZNK6Sphere10intersectsERK3Ray - $_Z9initSceneiiP6CameraPP8GeometryP5Light$_ZNK5Plane9getNormalERK4Vec3)
$_Z9initSceneiiP6CameraPP8GeometryP5Light$_ZNK5Plane9getNormalERK4Vec3:
[----:B------:R-:W-:Y:S01]  /*0fd0*/  VIADD R1, R1, 0xfffffff8 ;  /* 0xfffffff801017836 */ /* 0x000fe20000000000 */
[----:B------:R-:W-:-:S04]  /*0fe0*/  MOV R3, R5 ;  /* 0x0000000500037202 */ /* 0x000fc80000000f00 */
[----:B------:R0:W-:Y:S02]  /*0ff0*/  STL [R1], R2 ;  /* 0x0000000201007387 */ /* 0x0001e40000100800 */
[----:B0-----:R-:W-:Y:S01]  /*1000*/  IMAD.MOV.U32 R2, RZ, RZ, R4 ;  /* 0x000000ffff027224 */ /* 0x001fe200078e0004 */
[----:B------:R-:W0:Y:S04]  /*1010*/  LDCU.64 UR4, c[0x0][0x358] ;  /* 0x00006b00ff0477ac */ /* 0x000e280008000a00 */
[----:B0-----:R-:W2:Y:S04]  /*1020*/  LD.E R4, desc[UR4][R2.64+0x14] ;  /* 0x0000140402047980 */ /* 0x001ea8000c101900 */
[----:B------:R-:W2:Y:S04]  /*1030*/  LD.E R5, desc[UR4][R2.64+0x18] ;  /* 0x0000180402057980 */ /* 0x000ea8000c101900 */
[----:B------:R-:W2:Y:S04]  /*1040*/  LD.E R6, desc[UR4][R2.64+0x1c] ;  /* 0x00001c0402067980 */ /* 0x000ea8000c101900 */
[----:B------:R0:W2:Y:S02]  /*1050*/  LDL R2, [R1] ;  /* 0x0000000001027983 */ /* 0x0000a40000100800 */
[----:B0-----:R-:W-:Y:S01]  /*1060*/  VIADD R1, R1, 0x8 ;  /* 0x0000000801017836 */ /* 0x001fe20000000000 */
[----:B--2---:R-:W-:Y:S06]  /*1070*/  RET.REL.NODEC R20 `(_Z9initSceneiiP6CameraPP8GeometryP5Light) ;  /* 0xffffffec14e07950 */ /* 0x004fec0003c3ffff */
        .type           $_Z9initSceneiiP6CameraPP8GeometryP5Light$_ZNK6Sphere10intersectsERK3Ray,@function
        .size           $_Z9initSceneiiP6CameraPP8GeometryP5Light$_ZNK6Sphere10intersectsERK3Ray,($_Z9initSceneiiP6CameraPP8GeometryP5Light$_ZNK6Sphere9getNormalERK4Vec3 - $_Z9initSceneiiP6CameraPP8GeometryP5Light$_ZNK6Sphere10intersectsERK3Ray)
$_Z9initSceneiiP6CameraPP8GeometryP5Light$_ZNK6Sphere10intersectsERK3Ray:
[----:B------:R-:W-:-:S05]  /*1080*/  IADD3 R1, PT, PT, R1, -0x38, RZ ;  /* 0xffffffc801017810 */ /* 0x000fca0007ffe0ff */
[----:B------:R-:W-:Y:S04]  /*1090*/  STL [R1+0x30], R27 ;  /* 0x0000301b01007387 */ /* 0x000fe80000100800 */
[----:B------:R-:W-:Y:S04]  /*10a0*/  STL [R1+0x2c], R26 ;  /* 0x00002c1a01007387 */ /* 0x000fe80000100800 */
[----:B------:R-:W-:Y:S04]  /*10b0*/  STL [R1+0x18], R21 ;  /* 0x0000181501007387 */ /* 0x000fe80000100800 */
[----:B------:R-:W-:Y:S04]  /*10c0*/  STL [R1+0x14], R20 ;  /* 0x0000141401007387 */ /* 0x000fe80000100800 */
        /* <DEDUP_REMOVED lines=9> */
[----:B-1----:R-:W1:Y:S05]  /*1160*/  BMOV.32.CLEAR R22, B6 ;  /* 0x0000000006167355 */ /* 0x002e6a0000100000 */
[----:B------:R3:W-:Y:S01]  /*1170*/  STL [R1+0x24], R24 ;  /* 0x0000241801007387 */ /* 0x0007e20000100800 */
[----:B--2---:R-:W-:-:S02]  /*1180*/  IMAD.MOV.U32 R25, RZ, RZ, R7 ;  /* 0x000000ffff197224 */ /* 0x004fc400078e0007 */
[----:B---3--:R-:W-:Y:S01]  /*1190*/  IMAD.MOV.U32 R24, RZ, RZ, R6 ;  /* 0x000000ffff187224 */ /* 0x008fe200078e0006 */
        /* <DEDUP_REMOVED lines=14> */
[C---:B------:R-:W-:Y:S01]  /*1280*/  R2UR UR13, R27.reuse ;  /* 0x000000001b0d72ca */ /* 0x040fe200000e0000 */
[----:B------:R-:W3:Y:S01]  /*1290*/  LD.E R2, desc[UR22][R24.64] ;  /* 0x0000001618027980 */ /* 0x000ee2000c101900 */
[C---:B------:R-:W-:Y:S02]  /*12a0*/  R2UR UR14, R26.reuse ;  /* 0x000000001a0e72ca */ /* 0x040fe400000e0000 */
[C---:B------:R-:W-:Y:S01]  /*12b0*/  R2UR UR15, R27.reuse ;  /* 0x000000001b0f72ca */ /* 0x040fe200000e0000 */
[----:B------:R-:W3:Y:S01]  /*12c0*/  LD.E R7, desc[UR8][R4.64+0x14] ;  /* 0x0000140804077980 */ /* 0x000ee2000c101900 */
[C---:B------:R-:W-:Y:S02]  /*12d0*/  R2UR UR16, R26.reuse ;  /* 0x000000001a1072ca */ /* 0x040fe400000e0000 */
[----:B------:R-:W-:Y:S01]  /*12e0*/  R2UR UR17, R27 ;  /* 0x000000001b1172ca */ /* 0x000fe200000e0000 */
[----:B------:R-:W4:Y:S01]  /*12f0*/  LD.E R15, desc[UR10][R24.64+0x10] ;  /* 0x0000100a180f7980 */ /* 0x000f22000c101900 */
[----:B------:R-:W-:-:S02]  /*1300*/  R2UR UR18, R26 ;  /* 0x000000001a1272ca */ /* 0x000fc400000e0000 */
[C---:B------:R-:W-:Y:S01]  /*1310*/  R2UR UR19, R27.reuse ;  /* 0x000000001b1372ca */ /* 0x040fe200000e0000 */
[----:B------:R-:W5:Y:S01]  /*1320*/  LD.E R8, desc[UR12][R24.64+0x8] ;  /* 0x0000080c18087980 */ /* 0x000f62000c101900 */
[----:B------:R-:W-:Y:S02]  /*1330*/  R2UR UR20, R26 ;  /* 0x000000001a1472ca */ /* 0x000fe400000e0000 */
[----:B------:R-:W-:Y:S01]  /*1340*/  R2UR UR21, R27 ;  /* 0x000000001b1572ca */ /* 0x000fe200000e0000 */
[----:B------:R-:W5:Y:S04]  /*1350*/  LD.E R11, desc[UR14][R4.64+0x1c] ;  /* 0x00001c0e040b7980 */ /* 0x000f68000c101900 */
[----:B------:R-:W5:Y:S04]  /*1360*/  LD.E R13, desc[UR16][R24.64+0xc] ;  /* 0x00000c10180d7980 */ /* 0x000f68000c101900 */
[----:B------:R-:W5:Y:S04]  /*1370*/  LD.E R0, desc[UR18][R24.64+0x14] ;  /* 0x0000141218007980 */ /* 0x000f68000c101900 */
[----:B------:R0:W5:Y:S01]  /*1380*/  LD.E R3, desc[UR20][R4.64+0x20] ;  /* 0x0000201404037980 */ /* 0x000162000c101900 */
[----:B------:R-:W-:Y:S01]  /*1390*/  BSSY.RECONVERGENT B7, `(.L_x_8) ;  /* 0x0000056000077945 */ /* 0x000fe20003800200 */
[----:B------:R-:W-:Y:S01]  /*13a0*/  PRMT R18, RZ, 0x7610, R18 ;  /* 0x00007610ff127816 */ /* 0x000fe20000000012 */
[----:B--2---:R-:W-:-:S04]  /*13b0*/  FADD R6, R6, -R9 ;  /* 0x8000000906067221 */ /* 0x004fc80000000000 */
[----:B------:R-:W-:Y:S01]  /*13c0*/  FMUL R9, R6, R6 ;  /* 0x0000000606097220 */ /* 0x000fe20000400000 */
[----:B---3--:R-:W-:Y:S01]  /*13d0*/  FADD R2, R2, -R7 ;  /* 0x8000000702027221 */ /* 0x008fe20000000000 */
[-C--:B----4-:R-:W-:Y:S01]  /*13e0*/  FMUL R10, R15, R15.reuse ;  /* 0x0000000f0f0a7220 */ /* 0x090fe20000400000 */
[----:B------:R-:W-:Y:S01]  /*13f0*/  FMUL R6, R6, R15 ;  /* 0x0000000f06067220 */ /* 0x000fe20000400000 */
[----:B-----5:R-:W-:Y:S01]  /*1400*/  FADD R11, R8, -R11 ;  /* 0x8000000b080b7221 */ /* 0x020fe20000000000 */
[C---:B------:R-:W-:Y:S01]  /*1410*/  FFMA R8, R2.reuse, R2, R9 ;  /* 0x0000000202087223 */ /* 0x040fe20000000009 */
[-C--:B------:R-:W-:Y:S01]  /*1420*/  FFMA R7, R13, R13.reuse, R10 ;  /* 0x0000000d0d077223 */ /* 0x080fe2000000000a */
[----:B------:R-:W-:Y:S02]  /*1430*/  FFMA R6, R2, R13, R6 ;  /* 0x0000000d02067223 */ /* 0x000fe40000000006 */
[C---:B------:R-:W-:Y:S01]  /*1440*/  FFMA R8, R11.reuse, R11, R8 ;  /* 0x0000000b0b087223 */ /* 0x040fe20000000008 */
[-C--:B------:R-:W-:Y:S01]  /*1450*/  FFMA R2, R0, R0.reuse, R7 ;  /* 0x0000000000027223 */ /* 0x080fe20000000007 */
[----:B------:R-:W-:-:S03]  /*1460*/  FFMA R6, R11, R0, R6 ;  /* 0x000000000b067223 */ /* 0x000fc60000000006 */
[----:B0-----:R-:W-:Y:S01]  /*1470*/  FMUL R5, R2, -4 ;  /* 0xc080000002057820 */ /* 0x001fe20000400000 */
[----:B------:R-:W-:Y:S01]  /*1480*/  FFMA R8, -R3, R3, R8 ;  /* 0x0000000303087223 */ /* 0x000fe20000000108 */
[----:B------:R-:W-:-:S03]  /*1490*/  FADD R16, R6, R6 ;  /* 0x0000000606107221 */ /* 0x000fc60000000000 */
[----:B------:R-:W-:-:S04]  /*14a0*/  FMUL R5, R8, R5 ;  /* 0x0000000508057220 */ /* 0x000fc80000400000 */
[----:B------:R-:W-:-:S05]  /*14b0*/  FFMA R4, R16, R16, R5 ;  /* 0x0000001010047223 */ /* 0x000fca0000000005 */
[----:B------:R-:W-:-:S13]  /*14c0*/  FSETP.GEU.AND P0, PT, R4, 9.9999997473787516356e-05, PT ;  /* 0x38d1b7170400780b */ /* 0x000fda0003f0e000 */
[----:B-1----:R-:W-:Y:S05]  /*14d0*/  @!P0 BRA `(.L_x_9) ;  /* 0x0000000400048947 */ /* 0x002fea0003800000 */
[----:B------:R-:W-:Y:S01]  /*14e0*/  IADD3 R0, PT, PT, R4, -0xd000000, RZ ;  /* 0xf300000004007810 */ /* 0x000fe20007ffe0ff */
[----:B------:R0:W1:Y:S01]  /*14f0*/  MUFU.RSQ R3, R4 ;  /* 0x0000000400037308 */ /* 0x0000620000001400 */
[----:B------:R-:W-:Y:S02]  /*1500*/  BSSY.RECONVERGENT B6, `(.L_x_10) ;  /* 0x000000c000067945 */ /* 0x000fe40003800200 */
[----:B------:R-:W-:-:S13]  /*1510*/  ISETP.GT.U32.AND P0, PT, R0, 0x727fffff, PT ;  /* 0x727fffff0000780c */ /* 0x000fda0003f04070 */
[----:B0-----:R-:W-:Y:S05]  /*1520*/  @!P0 BRA `(.L_x_11) ;  /* 0x0000000000148947 */ /* 0x001fea0003800000 */
[----:B------:R-:W-:Y:S01]  /*1530*/  MOV R20, 0x1560 ;  /* 0x0000156000147802 */ /* 0x000fe20000000f00 */
[----:B------:R-:W-:-:S07]  /*1540*/  IMAD.MOV.U32 R21, RZ, RZ, 0x0 ;  /* 0x00000000ff157424 */ /* 0x000fce00078e00ff */
[----:B-1----:R-:W-:Y:S05]  /*1550*/  CALL.REL.NOINC `($__internal_0_$__cuda_sm20_sqrt_rn_f32_slowpath) ;  /* 0x0000000800787944 */ /* 0x002fea0003c00000 */
[----:B------:R-:W-:Y:S01]  /*1560*/  IMAD.MOV.U32 R19, RZ, RZ, R4 ;  /* 0x000000ffff137224 */ /* 0x000fe200078e0004 */
[----:B------:R-:W-:Y:S06]  /*1570*/  BRA `(.L_x_12) ;  /* 0x0000000000107947 */ /* 0x000fec0003800000 */
.L_x_11:
[----:B-1----:R-:W-:Y:S01]  /*1580*/  FMUL.FTZ R19, R4, R3 ;  /* 0x0000000304137220 */ /* 0x002fe20000410000 */
[----:B------:R-:W-:-:S03]  /*1590*/  FMUL.FTZ R0, R3, 0.5 ;  /* 0x3f00000003007820 */ /* 0x000fc60000410000 */
[----:B------:R-:W-:-:S04]  /*15a0*/  FFMA R4, -R19, R19, R4 ;  /* 0x0000001313047223 */ /* 0x000fc80000000104 */
[----:B------:R-:W-:-:S07]  /*15b0*/  FFMA R19, R4, R0, R19 ;  /* 0x0000000004137223 */ /* 0x000fce0000000013 */
.L_x_12:
[----:B------:R-:W-:Y:S05]  /*15c0*/  BSYNC.RECONVERGENT B6 ;  /* 0x0000000000067941 */ /* 0x000fea0003800200 */
.L_x_10:
[----:B------:R-:W-:Y:S01]  /*15d0*/  FADD R2, R2, R2 ;  /* 0x0000000202027221 */ /* 0x000fe20000000000 */
[----:B------:R-:W-:Y:S01]  /*15e0*/  FADD R4, -R16, R19 ;  /* 0x0000001310047221 */ /* 0x000fe20000000100 */
[----:B------:R-:W-:Y:S02]  /*15f0*/  BSSY.RECONVERGENT B6, `(.L_x_13) ;  /* 0x000000e000067945 */ /* 0x000fe40003800200 */
[----:B------:R-:W0:Y:S08]  /*1600*/  MUFU.RCP R3, R2 ;  /* 0x0000000200037308 */ /* 0x000e300000001000 */
[----:B------:R-:W1:Y:S01]  /*1610*/  FCHK P0, R4, R2 ;  /* 0x0000000204007302 */ /* 0x000e620000000000 */
[----:B0-----:R-:W-:-:S04]  /*1620*/  FFMA R0, -R2, R3, 1 ;  /* 0x3f80000002007423 */ /* 0x001fc80000000103 */
[----:B------:R-:W-:-:S04]  /*1630*/  FFMA R3, R3, R0, R3 ;  /* 0x0000000003037223 */ /* 0x000fc80000000003 */
[----:B------:R-:W-:-:S04]  /*1640*/  FFMA R0, R4, R3, RZ ;  /* 0x0000000304007223 */ /* 0x000fc800000000ff */
[----:B------:R-:W-:-:S04]  /*1650*/  FFMA R17, -R2, R0, R4 ;  /* 0x0000000002117223 */ /* 0x000fc80000000104 */
[----:B------:R-:W-:Y:S01]  /*1660*/  FFMA R17, R3, R17, R0 ;  /* 0x0000001103117223 */ /* 0x000fe20000000000 */
[----:B-1----:R-:W-:Y:S06]  /*1670*/  @!P0 BRA `(.L_x_14) ;  /* 0x0000000000148947 */ /* 0x002fec0003800000 */
[----:B------:R-:W-:Y:S01]  /*1680*/  MOV R5, R2 ;  /* 0x0000000200057202 */ /* 0x000fe20000000f00 */
[----:B------:R-:W-:Y:S01]  /*1690*/  IMAD.MOV.U32 R21, RZ, RZ, 0x0 ;  /* 0x00000000ff157424 */ /* 0x000fe200078e00ff */
[----:B------:R-:W-:-:S07]  /*16a0*/  MOV R20, 0x16c0 ;  /* 0x000016c000147802 */ /* 0x000fce0000000f00 */
[----:B------:R-:W-:Y:S05]  /*16b0*/  CALL.REL.NOINC `($__internal_1_$__cuda_sm3x_div_rn_noftz_f32_slowpath) ;  /* 0x00000008008c7944 */ /* 0x000fea0003c00000 */
[----:B------:R-:W-:-:S07]  /*16c0*/  IMAD.MOV.U32 R17, RZ, RZ, R4 ;  /* 0x000000ffff117224 */ /* 0x000fce00078e0004 */
.L_x_14:
[----:B------:R-:W-:Y:S05]  /*16d0*/  BSYNC.RECONVERGENT B6 ;  /* 0x0000000000067941 */ /* 0x000fea0003800200 */
.L_x_13:
[----:B------:R-:W0:Y:S01]  /*16e0*/  MUFU.RCP R3, R2 ;  /* 0x0000000200037308 */ /* 0x000e220000001000 */
[----:B------:R-:W-:Y:S01]  /*16f0*/  FADD R19, -R16, -R19 ;  /* 0x8000001310137221 */ /* 0x000fe20000000100 */
[----:B------:R-:W-:Y:S06]  /*1700*/  BSSY.RECONVERGENT B6, `(.L_x_15) ;  /* 0x000000d000067945 */ /* 0x000fec0003800200 */
        /* <DEDUP_REMOVED lines=8> */
[----:B------:R-:W-:Y:S01]  /*1790*/  IMAD.MOV.U32 R5, RZ, RZ, R2 ;  /* 0x000000ffff057224 */ /* 0x000fe200078e0002 */
[----:B------:R-:W-:Y:S01]  /*17a0*/  MOV R20, 0x17d0 ;  /* 0x000017d000147802 */ /* 0x000fe20000000f00 */
[----:B------:R-:W-:-:S07]  /*17b0*/  IMAD.MOV.U32 R21, RZ, RZ, 0x0 ;  /* 0x00000000ff157424 */ /* 0x000fce00078e00ff */
[----:B------:R-:W-:Y:S05]  /*17c0*/  CALL.REL.NOINC `($__internal_1_$__cuda_sm3x_div_rn_noftz_f32_slowpath) ;  /* 0x0000000800487944 */ /* 0x000fea0003c00000 */
.L_x_16:
[----:B------:R-:W-:Y:S05]  /*17d0*/  BSYNC.RECONVERGENT B6 ;  /* 0x0000000000067941 */ /* 0x000fea0003800200 */
.L_x_15:
[----:B------:R-:W-:Y:S02]  /*17e0*/  R2UR UR4, R26 ;  /* 0x000000001a0472ca */ /* 0x000fe400000e0000 */
[----:B------:R-:W-:-:S13]  /*17f0*/  R2UR UR5, R27 ;  /* 0x000000001b0572ca */ /* 0x000fda00000e0000 */
[----:B------:R-:W2:Y:S01]  /*1800*/  LD.E R0, desc[UR4][R24.64+0x1c] ;  /* 0x00001c0418007980 */ /* 0x000ea2000c101900 */
[----:B------:R-:W-:-:S04]  /*1810*/  FSETP.GEU.AND P0, PT, R17, R4, PT ;  /* 0x000000041100720b */ /* 0x000fc80003f0e000 */
[----:B------:R-:W-:-:S05]  /*1820*/  FSEL R17, R17, R4, !P0 ;  /* 0x0000000411117208 */ /* 0x000fca0004000000 */
[----:B------:R0:W-:Y:S01]  /*1830*/  ST.E desc[UR4][R24.64+0x18], R17 ;  /* 0x0000181118007985 */ /* 0x0001e2000c101904 */
[----:B--2---:R-:W-:-:S13]  /*1840*/  FSETP.GE.AND P0, PT, R17, R0, PT ;  /* 0x000000001100720b */ /* 0x004fda0003f06000 */
[----:B0-----:R-:W-:Y:S05]  /*1850*/  @!P0 BRA `(.L_x_9) ;  /* 0x0000000000248947 */ /* 0x001fea0003800000 */
[----:B------:R-:W-:Y:S02]  /*1860*/  R2UR UR4, R26 ;  /* 0x000000001a0472ca */ /* 0x000fe400000e0000 */
[----:B------:R-:W-:-:S13]  /*1870*/  R2UR UR5, R27 ;  /* 0x000000001b0572ca */ /* 0x000fda00000e0000 */
[----:B------:R-:W2:Y:S02]  /*1880*/  LD.E R0, desc[UR4][R24.64+0x20] ;  /* 0x0000200418007980 */ /* 0x000ea4000c101900 */
[----:B--2---:R-:W-:Y:S01]  /*1890*/  FSETP.GTU.AND P0, PT, R17, R0, PT ;  /* 0x000000001100720b */ /* 0x004fe20003f0c000 */
[----:B------:R-:W-:-:S12]  /*18a0*/  HFMA2 R0, -RZ, RZ, 0, 5.9604644775390625e-08 ;  /* 0x00000001ff007431 */ /* 0x000fd800000001ff */
[----:B------:R-:W-:Y:S02]  /*18b0*/  @!P0 R2UR UR4, R26 ;  /* 0x000000001a0482ca */ /* 0x000fe400000e0000 */
[----:B------:R-:W-:Y:S02]  /*18c0*/  @!P0 R2UR UR5, R27 ;  /* 0x000000001b0582ca */ /* 0x000fe400000e0000 */
[----:B------:R-:W-:-:S11]  /*18d0*/  @!P0 PRMT R18, R0, 0x7610, R18 ;  /* 0x0000761000128816 */ /* 0x000fd60000000012 */
[----:B------:R0:W-:Y:S02]  /*18e0*/  @!P0 ST.E desc[UR4][R24.64+0x20], R17 ;  /* 0x0000201118008985 */ /* 0x0001e4000c101904 */
.L_x_9:
[----:B------:R-:W-:Y:S05]  /*18f0*/  BSYNC.RECONVERGENT B7 ;  /* 0x0000000000077941 */ /* 0x000fea0003800200 */
.L_x_8:
[----:B------:R-:W2:Y:S01]  /*1900*/  LDL R20, [R1+0x14] ;  /* 0x0000140001147983 */ /* 0x000ea20000100800 */
[----:B------:R1:W-:Y:S05]  /*1910*/  BMOV.32 B6, R22 ;  /* 0x0000001606007356 */ /* 0x0003ea0000000000 */
[----:B------:R-:W2:Y:S01]  /*1920*/  LDL R21, [R1+0x18] ;  /* 0x0000180001157983 */ /* 0x000ea20000100800 */
[----:B------:R3:W-:Y:S05]  /*1930*/  BMOV.32 B7, R23 ;  /* 0x0000001707007356 */ /* 0x0007ea0000000000 */
[----:B------:R-:W-:Y:S01]  /*1940*/  LOP3.LUT R4, R18, 0xffff, RZ, 0xc0, !PT ;  /* 0x0000ffff12047812 */ /* 0x000fe200078ec0ff */
[----:B------:R-:W2:Y:S04]  /*1950*/  LDL R2, [R1] ;  /* 0x0000000001027983 */ /* 0x000ea80000100800 */
[----:B------:R-:W2:Y:S04]  /*1960*/  LDL R16, [R1+0x4] ;  /* 0x0000040001107983 */ /* 0x000ea80000100800 */
[----:B0-----:R-:W2:Y:S04]  /*1970*/  LDL R17, [R1+0x8] ;  /* 0x0000080001117983 */ /* 0x001ea80000100800 */
[----:B------:R-:W2:Y:S04]  /*1980*/  LDL R18, [R1+0xc] ;  /* 0x00000c0001127983 */ /* 0x000ea80000100800 */
[----:B------:R-:W2:Y:S04]  /*1990*/  LDL R19, [R1+0x10] ;  /* 0x0000100001137983 */ /* 0x000ea80000100800 */
[----:B-1----:R-:W2:Y:S04]  /*19a0*/  LDL R22, [R1+0x1c] ;  /* 0x00001c0001167983 */ /* 0x002ea80000100800 */
[----:B---3--:R-:W2:Y:S04]  /*19b0*/  LDL R23, [R1+0x20] ;  /* 0x0000200001177983 */ /* 0x008ea80000100800 */
[----:B------:R-:W2:Y:S04]  /*19c0*/  LDL R24, [R1+0x24] ;  /* 0x0000240001187983 */ /* 0x000ea80000100800 */
[----:B------:R-:W2:Y:S04]  /*19d0*/  LDL R25, [R1+0x28] ;  /* 0x0000280001197983 */ /* 0x000ea80000100800 */
[----:B------:R-:W2:Y:S04]  /*19e0*/  LDL R26, [R1+0x2c] ;  /* 0x00002c00011a7983 */ /* 0x000ea80000100800 */
[----:B------:R0:W2:Y:S02]  /*19f0*/  LDL R27, [R1+0x30] ;  /* 0x00003000011b7983 */ /* 0x0000a40000100800 */
[----:B0-----:R-:W-:Y:S01]  /*1a00*/  VIADD R1, R1, 0x38 ;  /* 0x0000003801017836 */ /* 0x001fe20000000000 */
[----:B--2---:R-:W-:Y:S06]  /*1a10*/  RET.REL.NODEC R20 `(_Z9initSceneiiP6CameraPP8GeometryP5Light) ;  /* 0xffffffe414787950 */ /* 0x004fec0003c3ffff */
        .type           $_Z9initSceneiiP6CameraPP8GeometryP5Light$_ZNK6Sphere9getNormalERK4Vec3,@function
        .size           $_Z9initSceneiiP6CameraPP8GeometryP5Light$_ZNK6Sphere9getNormalERK4Vec3,($__internal_0_$__cuda_sm20_sqrt_rn_f32_slowpath - $_Z9initSceneiiP6CameraPP8GeometryP5Light$_ZNK6Sphere9getNormalERK4Vec3)
$_Z9initSceneiiP6CameraPP8GeometryP5Light$_ZNK6Sphere9getNormalERK4Vec3:
[----:B------:R-:W-:-:S05]  /*1a20*/  VIADD R1, R1, 0xffffffe0 ;  /* 0xffffffe001017836 */ /* 0x000fca0000000000 */
[----:B------:R-:W-:Y:S04]  /*1a30*/  STL [R1+0x18], R21 ;  /* 0x0000181501007387 */ /* 0x000fe80000100800 */
[----:B------:R-:W-:Y:S04]  /*1a40*/  STL [R1+0x14], R20 ;  /* 0x0000141401007387 */ /* 0x000fe80000100800 */
[----:B------:R-:W-:Y:S04]  /*1a50*/  STL [R1+0x10], R19 ;  /* 0x0000101301007387 */ /* 0x000fe80000100800 */
[----:B------:R-:W-:Y:S04]  /*1a60*/  STL [R1+0xc], R18 ;  /* 0x00000c1201007387 */ /* 0x000fe80000100800 */
[----:B------:R-:W-:Y:S04]  /*1a70*/  STL [R1+0x8], R17 ;  /* 0x0000081101007387 */ /* 0x000fe80000100800 */
[----:B------:R-:W-:Y:S04]  /*1a80*/  STL [R1+0x4], R16 ;  /* 0x0000041001007387 */ /* 0x000fe80000100800 */
[----:B------:R-:W-:Y:S04]  /*1a90*/  STL [R1], R2 ;  /* 0x0000000201007387 */ /* 0x000fe80000100800 */
[----:B------:R0:W-:Y:S02]  /*1aa0*/  STL [R1+0x1c], R22 ;  /* 0x00001c1601007387 */ /* 0x0001e40000100800 */
[----:B0-----:R-:W0:Y:S05]  /*1ab0*/  BMOV.32.CLEAR R22, B6 ;  /* 0x0000000006167355 */ /* 0x001e2a0000100000 */
[----:B------:R-:W1:Y:S02]  /*1ac0*/  LDCU.64 UR4, c[0x0][0x358] ;  /* 0x00006b00ff0477ac */ /* 0x000e640008000a00 */
[----:B-1----:R-:W2:Y:S04]  /*1ad0*/  LD.E R2, desc[UR4][R4.64+0x20] ;  /* 0x0000200404027980 */ /* 0x002ea8000c101900 */
[----:B------:R-:W3:Y:S04]  /*1ae0*/  LD.E R3, desc[UR4][R6.64] ;  /* 0x0000000406037980 */ /* 0x000ee8000c101900 */
[----:B------:R-:W3:Y:S04]  /*1af0*/  LD.E R0, desc[UR4][R4.64+0x14] ;  /* 0x0000140404007980 */ /* 0x000ee8000c101900 */
[----:B------:R-:W4:Y:S04]  /*1b00*/  LD.E R19, desc[UR4][R6.64+0x4] ;  /* 0x0000040406137980 */ /* 0x000f28000c101900 */
[----:B------:R-:W5:Y:S04]  /*1b10*/  LD.E R17, desc[UR4][R6.64+0x8] ;  /* 0x0000080406117980 */ /* 0x000f68000c101900 */
[----:B------:R-:W4:Y:S04]  /*1b20*/  LD.E R8, desc[UR4][R4.64+0x18] ;  /* 0x0000180404087980 */ /* 0x000f28000c101900 */
[----:B------:R-:W5:Y:S01]  /*1b30*/  LD.E R10, desc[UR4][R4.64+0x1c] ;  /* 0x00001c04040a7980 */ /* 0x000f62000c101900 */
[----:B------:R-:W-:Y:S01]  /*1b40*/  BSSY.RECONVERGENT B6, `(.L_x_17) ;  /* 0x0000012000067945 */ /* 0x000fe20003800200 */
[----:B--2---:R-:W1:Y:S01]  /*1b50*/  MUFU.RCP R9, R2 ;  /* 0x0000000200097308 */ /* 0x004e620000001000 */
[----:B---3--:R-:W-:-:S07]  /*1b60*/  FADD R3, R3, -R0 ;  /* 0x8000000003037221 */ /* 0x008fce0000000000 */
[----:B------:R-:W2:Y:S01]  /*1b70*/  FCHK P0, R3, R2 ;  /* 0x0000000203007302 */ /* 0x000ea20000000000 */
[----:B-1----:R-:W-:Y:S01]  /*1b80*/  FFMA R12, -R2, R9, 1 ;  /* 0x3f800000020c7423 */ /* 0x002fe20000000109 */
[----:B----4-:R-:W-:-:S03]  /*1b90*/  FADD R19, R19, -R8 ;  /* 0x8000000813137221 */ /* 0x010fc60000000000 */
[----:B------:R-:W-:Y:S01]  /*1ba0*/  FFMA R12, R9, R12, R9 ;  /* 0x0000000c090c7223 */ /* 0x000fe20000000009 */
[----:B-----5:R-:W-:-:S03]  /*1bb0*/  FADD R17, R17, -R10 ;  /* 0x8000000a11117221 */ /* 0x020fc60000000000 */
[----:B------:R-:W-:-:S04]  /*1bc0*/  FFMA R9, R3, R12, RZ ;  /* 0x0000000c03097223 */ /* 0x000fc800000000ff */
[----:B------:R-:W-:-:S04]  /*1bd0*/  FFMA R18, -R2, R9, R3 ;  /* 0x0000000902127223 */ /* 0x000fc80000000103 */
[----:B------:R-:W-:Y:S01]  /*1be0*/  FFMA R18, R12, R18, R9 ;  /* 0x000000120c127223 */ /* 0x000fe20000000009 */
[----:B0-2---:R-:W-:Y:S06]  /*1bf0*/  @!P0 BRA `(.L_x_18) ;  /* 0x0000000000188947 */ /* 0x005fec0003800000 */
[----:B------:R-:W-:Y:S01]  /*1c00*/  MOV R4, R3 ;  /* 0x0000000300047202 */ /* 0x000fe20000000f00 */
[----:B------:R-:W-:Y:S01]  /*1c10*/  IMAD.MOV.U32 R5, RZ, RZ, R2 ;  /* 0x000000ffff057224 */ /* 0x000fe200078e0002 */
[----:B------:R-:W-:Y:S01]  /*1c20*/  MOV R20, 0x1c50 ;  /* 0x00001c5000147802 */ /* 0x000fe20000000f00 */
[----:B------:R-:W-:-:S07]  /*1c30*/  IMAD.MOV.U32 R21, RZ, RZ, 0x0 ;  /* 0x00000000ff157424 */ /* 0x000fce00078e00ff */
[----:B------:R-:W-:Y:S05]  /*1c40*/  CALL.REL.NOINC `($__internal_1_$__cuda_sm3x_div_rn_noftz_f32_slowpath) ;  /* 0x0000000400287944 */ /* 0x000fea0003c00000 */
[----:B------:R-:W-:-:S07]  /*1c50*/  MOV R18, R4 ;  /* 0x0000000400127202 */ /* 0x000fce0000000f00 */
.L_x_18:
[----:B------:R-:W-:Y:S05]  /*1c60*/  BSYNC.RECONVERGENT B6 ;  /* 0x0000000000067941 */ /* 0x000fea0003800200 */
.L_x_17:
[----:B------:R-:W0:Y:S01]  /*1c70*/  MUFU.RCP R3, R2 ;  /* 0x0000000200037308 */ /* 0x000e220000001000 */
[----:B------:R-:W-:Y:S07]  /*1c80*/  BSSY.RECONVERGENT B6, `(.L_x_19) ;  /* 0x000000e000067945 */ /* 0x000fee0003800200 */
[----:B------:R-:W1:Y:S01]  /*1c90*/  FCHK P0, R19, R2 ;  /* 0x0000000213007302 */ /* 0x000e620000000000 */
[----:B0-----:R-:W-:-:S04]  /*1ca0*/  FFMA R0, -R2, R3, 1 ;  /* 0x3f80000002007423 */ /* 0x001fc80000000103 */
[----:B------:R-:W-:-:S04]  /*1cb0*/  FFMA R5, R3, R0, R3 ;  /* 0x0000000003057223 */ /* 0x000fc80000000003 */
[----:B------:R-:W-:-:S04]  /*1cc0*/  FFMA R16, R19, R5, RZ ;  /* 0x0000000513107223 */ /* 0x000fc800000000ff */
[----:B------:R-:W-:-:S04]  /*1cd0*/  FFMA R3, -R2, R16, R19 ;  /* 0x0000001002037223 */ /* 0x000fc80000000113 */
[----:B------:R-:W-:Y:S01]  /*1ce0*/  FFMA R16, R5, R3, R16 ;  /* 0x0000000305107223 */ /* 0x000fe20000000010 */
[----:B-1----:R-:W-:Y:S06]  /*1cf0*/  @!P0 BRA `(.L_x_20) ;  /* 0x0000000000188947 */ /* 0x002fec0003800000 */
[----:B------:R-:W-:Y:S02]  /*1d00*/  HFMA2 R21, -RZ, RZ, 0, 0 ;  /* 0x00000000ff157431 */ /* 0x000fe400000001ff */
[----:B------:R-:W-:Y:S01]  /*1d10*/  IMAD.MOV.U32 R4, RZ, RZ, R19 ;  /* 0x000000ffff047224 */ /* 0x000fe200078e0013 */
[----:B------:R-:W-:Y:S01]  /*1d20*/  MOV R20, 0x1d50 ;  /* 0x00001d5000147802 */ /* 0x000fe20000000f00 */
[----:B------:R-:W-:-:S07]  /*1d30*/  IMAD.MOV.U32 R5, RZ, RZ, R2 ;  /* 0x000000ffff057224 */ /* 0x000fce00078e0002 */
[----:B------:R-:W-:Y:S05]  /*1d40*/  CALL.REL.NOINC `($__internal_1_$__cuda_sm3x_div_rn_noftz_f32_slowpath) ;  /* 0x0000000000e87944 */ /* 0x000fea0003c00000 */
[----:B------:R-:W-:-:S07]  /*1d50*/  IMAD.MOV.U32 R16, RZ, RZ, R4 ;  /* 0x000000ffff107224 */ /* 0x000fce00078e0004 */
.L_x_20:
[----:B------:R-:W-:Y:S05]  /*1d60*/  BSYNC.RECONVERGENT B6 ;  /* 0x0000000000067941 */ /* 0x000fea0003800200 */
.L_x_19:
        /* <DEDUP_REMOVED lines=9> */
[----:B------:R-:W-:Y:S01]  /*1e00*/  IMAD.MOV.U32 R4, RZ, RZ, R17 ;  /* 0x000000ffff047224 */ /* 0x000fe200078e0011 */
[----:B------:R-:W-:Y:S01]  /*1e10*/  MOV R5, R2 ;  /* 0x0000000200057202 */ /* 0x000fe20000000f00 */
[----:B------:R-:W-:Y:S01]  /*1e20*/  IMAD.MOV.U32 R21, RZ, RZ, 0x0 ;  /* 0x00000000ff157424 */ /* 0x000fe200078e00ff */
[----:B------:R-:W-:-:S07]  /*1e30*/  MOV R20, 0x1e50 ;  /* 0x00001e5000147802 */ /* 0x000fce0000000f00 */
[----:B------:R-:W-:Y:S05]  /*1e40*/  CALL.REL.NOINC `($__internal_1_$__cuda_sm3x_div_rn_noftz_f32_slowpath) ;  /* 0x0000000000a87944 */ /* 0x000fea0003c00000 */
[----:B------:R-:W-:-:S07]  /*1e50*/  IMAD.MOV.U32 R6, RZ, RZ, R4 ;  /* 0x000000ffff067224 */ /* 0x000fce00078e0004 */
.L_x_22:
[----:B------:R-:W-:Y:S05]  /*1e60*/  BSYNC.RECONVERGENT B6 ;  /* 0x0000000000067941 */ /* 0x000fea0003800200 */
.L_x_21:
[----:B------:R-:W2:Y:S01]  /*1e70*/  LDL R20, [R1+0x14] ;  /* 0x0000140001147983 */ /* 0x000ea20000100800 */
[----:B------:R0:W-:Y:S05]  /*1e80*/  BMOV.32 B6, R22 ;  /* 0x0000001606007356 */ /* 0x0001ea0000000000 */
[----:B------:R-:W2:Y:S01]  /*1e90*/  LDL R21, [R1+0x18] ;  /* 0x0000180001157983 */ /* 0x000ea20000100800 */
[----:B------:R-:W-:Y:S01]  /*1ea0*/  MOV R4, R18 ;  /* 0x0000001200047202 */ /* 0x000fe20000000f00 */
[----:B------:R-:W-:Y:S02]  /*1eb0*/  IMAD.MOV.U32 R5, RZ, RZ, R16 ;  /* 0x000000ffff057224 */ /* 0x000fe400078e0010 */
[----:B------:R-:W2:Y:S04]  /*1ec0*/  LDL R2, [R1] ;  /* 0x0000000001027983 */ /* 0x000ea80000100800 */
[----:B------:R-:W2:Y:S04]  /*1ed0*/  LDL R16, [R1+0x4] ;  /* 0x0000040001107983 */ /* 0x000ea80000100800 */
[----:B------:R-:W2:Y:S04]  /*1ee0*/  LDL R17, [R1+0x8] ;  /* 0x0000080001117983 */ /* 0x000ea80000100800 */
[----:B------:R-:W2:Y:S04]  /*1ef0*/  LDL R18, [R1+0xc] ;  /* 0x00000c0001127983 */ /* 0x000ea80000100800 */
[----:B------:R-:W2:Y:S04]  /*1f00*/  LDL R19, [R1+0x10] ;  /* 0x0000100001137983 */ /* 0x000ea80000100800 */
[----:B0-----:R0:W2:Y:S02]  /*1f10*/  LDL R22, [R1+0x1c] ;  /* 0x00001c0001167983 */ /* 0x0010a40000100800 */
[----:B0-----:R-:W-:Y:S01]  /*1f20*/  VIADD R1, R1, 0x20 ;  /* 0x0000002001017836 */ /* 0x001fe20000000000 */
[----:B--2---:R-:W-:Y:S06]  /*1f30*/  RET.REL.NODEC R20 `(_Z9initSceneiiP6CameraPP8GeometryP5Light) ;  /* 0xffffffe014307950 */ /* 0x004fec0003c3ffff */
        .weak           $__internal_0_$__cuda_sm20_sqrt_rn_f32_slowpath
        .type           $__internal_0_$__cuda_sm20_sqrt_rn_f32_slowpath,@function
        .size           $__internal_0_$__cuda_sm20_sqrt_rn_f32_slowpath,($__internal_1_$__cuda_sm3x_div_rn_noftz_f32_slowpath - $__internal_0_$__cuda_sm20_sqrt_rn_f32_slowpath)
$__internal_0_$__cuda_sm20_sqrt_rn_f32_slowpath:
[----:B------:R-:W-:Y:S01]  /*1f40*/  IADD3 R1, PT, PT, R1, -0x8, RZ ;  /* 0xfffffff801017810 */ /* 0x000fe20007ffe0ff */
[----:B------:R-:W-:-:S04]  /*1f50*/  IMAD.MOV.U32 R0, RZ, RZ, R4 ;  /* 0x000000ffff007224 */ /* 0x000fc800078e0004 */
[----:B------:R0:W-:Y:S01]  /*1f60*/  STL [R1], R2 ;  /* 0x0000000201007387 */ /* 0x0001e20000100800 */
[----:B------:R-:W-:Y:S01]  /*1f70*/  LOP3.LUT P0, RZ, R0, 0x7fffffff, RZ, 0xc0, !PT ;  /* 0x7fffffff00ff7812 */ /* 0x000fe2000780c0ff */
[----:B------:R-:W-:-:S12]  /*1f80*/  BSSY.RECONVERGENT B0, `(.L_x_23) ;  /* 0x0000013000007945 */ /* 0x000fd80003800200 */
[----:B------:R-:W-:Y:S01]  /*1f90*/  @!P0 IMAD.MOV.U32 R4, RZ, RZ, R0 ;  /* 0x000000ffff048224 */ /* 0x000fe200078e0000 */
[----:B0-----:R-:W-:Y:S06]  /*1fa0*/  @!P0 BRA `(.L_x_24) ;  /* 0x0000000000408947 */ /* 0x001fec0003800000 */
[----:B------:R-:W-:-:S13]  /*1fb0*/  FSETP.GEU.FTZ.AND P0, PT, R0, RZ, PT ;  /* 0x000000ff0000720b */ /* 0x000fda0003f1e000 */
[----:B------:R-:W-:Y:S01]  /*1fc0*/  @!P0 MOV R4, 0x7fffffff ;  /* 0x7fffffff00048802 */ /* 0x000fe20000000f00 */
[----:B------:R-:W-:Y:S06]  /*1fd0*/  @!P0 BRA `(.L_x_24) ;  /* 0x0000000000348947 */ /* 0x000fec0003800000 */
[----:B------:R-:W-:-:S13]  /*1fe0*/  FSETP.GTU.FTZ.AND P0, PT, |R0|, +INF , PT ;  /* 0x7f8000000000780b */ /* 0x000fda0003f1c200 */
[----:B------:R-:W-:Y:S01]  /*1ff0*/  @P0 FADD.FTZ R4, R0, 1 ;  /* 0x3f80000000040421 */ /* 0x000fe20000010000 */
[----:B------:R-:W-:Y:S06]  /*2000*/  @P0 BRA `(.L_x_24) ;  /* 0x0000000000280947 */ /* 0x000fec0003800000 */
[----:B------:R-:W-:-:S13]  /*2010*/  FSETP.NEU.FTZ.AND P0, PT, |R0|, +INF , PT ;  /* 0x7f8000000000780b */ /* 0x000fda0003f1d200 */
[----:B------:R-:W-:-:S04]  /*2020*/  @P0 FFMA R2, R0, 1.84467440737095516160e+19, RZ ;  /* 0x5f80000000020823 */ /* 0x000fc800000000ff */
[----:B------:R-:W0:Y:S02]  /*2030*/  @P0 MUFU.RSQ R3, R2 ;  /* 0x0000000200030308 */ /* 0x000e240000001400 */
[----:B0-----:R-:W-:Y:S01]  /*2040*/  @P0 FMUL.FTZ R5, R2, R3 ;  /* 0x0000000302050220 */ /* 0x001fe20000410000 */
[----:B------:R-:W-:-:S03]  /*2050*/  @P0 FMUL.FTZ R3, R3, 0.5 ;  /* 0x3f00000003030820 */ /* 0x000fc60000410000 */
[----:B------:R-:W-:-:S04]  /*2060*/  @P0 FADD.FTZ R4, -R5, -RZ ;  /* 0x800000ff05040221 */ /* 0x000fc80000010100 */
[----:B------:R-:W-:Y:S01]  /*2070*/  @P0 FFMA R6, R5, R4, R2 ;  /* 0x0000000405060223 */ /* 0x000fe20000000002 */
[----:B------:R-:W-:-:S03]  /*2080*/  @!P0 IMAD.MOV.U32 R4, RZ, RZ, R0 ;  /* 0x000000ffff048224 */ /* 0x000fc600078e0000 */
[----:B------:R-:W-:-:S04]  /*2090*/  @P0 FFMA R3, R6, R3, R5 ;  /* 0x0000000306030223 */ /* 0x000fc80000000005 */
[----:B------:R-:W-:-:S07]  /*20a0*/  @P0 FMUL.FTZ R4, R3, 2.3283064365386962891e-10 ;  /* 0x2f80000003040820 */ /* 0x000fce0000410000 */
.L_x_24:
[----:B------:R-:W-:Y:S05]  /*20b0*/  BSYNC.RECONVERGENT B0 ;  /* 0x0000000000007941 */ /* 0x000fea0003800200 */
.L_x_23:
[----:B------:R0:W2:Y:S02]  /*20c0*/  LDL R2, [R1] ;  /* 0x0000000001027983 */ /* 0x0000a40000100800 */
[----:B0-----:R-:W-:Y:S01]  /*20d0*/  VIADD R1, R1, 0x8 ;  /* 0x0000000801017836 */ /* 0x001fe20000000000 */
[----:B--2---:R-:W-:Y:S06]  /*20e0*/  RET.REL.NODEC R20 `(_Z9initSceneiiP6CameraPP8GeometryP5Light) ;  /* 0xffffffdc14c47950 */ /* 0x004fec0003c3ffff */
        .weak           $__internal_1_$__cuda_sm3x_div_rn_noftz_f32_slowpath
        .type           $__internal_1_$__cuda_sm3x_div_rn_noftz_f32_slowpath,@function
        .size           $__internal_1_$__cuda_sm3x_div_rn_noftz_f32_slowpath,(.L_x_124 - $__internal_1_$__cuda_sm3x_div_rn_noftz_f32_slowpath)
$__internal_1_$__cuda_sm3x_div_rn_noftz_f32_slowpath:
[----:B------:R-:W-:-:S05]  /*20f0*/  IADD3 R1, PT, PT, R1, -0x8, RZ ;  /* 0xfffffff801017810 */ /* 0x000fca0007ffe0ff */
[----:B------:R0:W-:Y:S02]  /*2100*/  STL [R1], R2 ;  /* 0x0000000201007387 */ /* 0x0001e40000100800 */
[----:B0-----:R-:W-:Y:S01]  /*2110*/  SHF.R.U32.HI R2, RZ, 0x17, R5 ;  /* 0x00000017ff027819 */ /* 0x001fe20000011605 */
[----:B------:R-:W-:Y:S01]  /*2120*/  BSSY.RECONVERGENT B0, `(.L_x_25) ;  /* 0x0000062000007945 */ /* 0x000fe20003800200 */
[----:B------:R-:W-:Y:S02]  /*2130*/  SHF.R.U32.HI R0, RZ, 0x17, R4 ;  /* 0x00000017ff007819 */ /* 0x000fe40000011604 */
[----:B------:R-:W-:Y:S02]  /*2140*/  LOP3.LUT R8, R2, 0xff, RZ, 0xc0, !PT ;  /* 0x000000ff02087812 */ /* 0x000fe400078ec0ff */
[----:B------:R-:W-:-:S03]  /*2150*/  LOP3.LUT R3, R0, 0xff, RZ, 0xc0, !PT ;  /* 0x000000ff00037812 */ /* 0x000fc600078ec0ff */
[----:B------:R-:W-:Y:S02]  /*2160*/  VIADD R6, R8, 0xffffffff ;  /* 0xffffffff08067836 */ /* 0x000fe40000000000 */
[----:B------:R-:W-:-:S03]  /*2170*/  VIADD R0, R3, 0xffffffff ;  /* 0xffffffff03007836 */ /* 0x000fc60000000000 */
[----:B------:R-:W-:-:S04]  /*2180*/  ISETP.GT.U32.AND P0, PT, R6, 0xfd, PT ;  /* 0x000000fd0600780c */ /* 0x000fc80003f04070 */
[----:B------:R-:W-:-:S13]  /*2190*/  ISETP.GT.U32.OR P0, PT, R0, 0xfd, P0 ;  /* 0x000000fd0000780c */ /* 0x000fda0000704470 */
[----:B------:R-:W-:Y:S01]  /*21a0*/  @!P0 MOV R2, RZ ;  /* 0x000000ff00028202 */ /* 0x000fe20000000f00 */
[----:B------:R-:W-:Y:S06]  /*21b0*/  @!P0 BRA `(.L_x_26) ;  /* 0x00000000005c8947 */ /* 0x000fec0003800000 */
[----:B------:R-:W-:Y:S02]  /*21c0*/  FSETP.GTU.FTZ.AND P0, PT, |R4|, +INF , PT ;  /* 0x7f8000000400780b */ /* 0x000fe40003f1c200 */
[----:B------:R-:W-:-:S04]  /*21d0*/  FSETP.GTU.FTZ.AND P1, PT, |R5|, +INF , PT ;  /* 0x7f8000000500780b */ /* 0x000fc80003f3c200 */
[----:B------:R-:W-:-:S13]  /*21e0*/  PLOP3.LUT P0, PT, P0, P1, PT, 0xf8, 0x8f ;  /* 0x00000000008f781c */ /* 0x000fda0000703f70 */
[----:B------:R-:W-:Y:S05]  /*21f0*/  @P0 BRA `(.L_x_27) ;  /* 0x00000004004c0947 */ /* 0x000fea0003800000 */
[----:B------:R-:W-:-:S13]  /*2200*/  LOP3.LUT P0, RZ, R5, 0x7fffffff, R4, 0xc8, !PT ;  /* 0x7fffffff05ff7812 */ /* 0x000fda000780c804 */
[----:B------:R-:W-:Y:S05]  /*2210*/  @!P0 BRA `(.L_x_28) ;  /* 0x00000004003c8947 */ /* 0x000fea0003800000 */
[C---:B------:R-:W-:Y:S02]  /*2220*/  FSETP.NEU.FTZ.AND P2, PT, |R4|.reuse, +INF , PT ;  /* 0x7f8000000400780b */ /* 0x040fe40003f5d200 */
[----:B------:R-:W-:Y:S02]  /*2230*/  FSETP.NEU.FTZ.AND P1, PT, |R5|, +INF , PT ;  /* 0x7f8000000500780b */ /* 0x000fe40003f3d200 */
[----:B------:R-:W-:-:S11]  /*2240*/  FSETP.NEU.FTZ.AND P0, PT, |R4|, +INF , PT ;  /* 0x7f8000000400780b */ /* 0x000fd60003f1d200 */
[----:B------:R-:W-:Y:S05]  /*2250*/  @!P1 BRA !P2, `(.L_x_28) ;  /* 0x00000004002c9947 */ /* 0x000fea0005000000 */
[----:B------:R-:W-:-:S04]  /*2260*/  LOP3.LUT P2, RZ, R4, 0x7fffffff, RZ, 0xc0, !PT ;  /* 0x7fffffff04ff7812 */ /* 0x000fc8000784c0ff */
[----:B------:R-:W-:-:S13]  /*2270*/  PLOP3.LUT P1, PT, P1, P2, PT, 0x2f, 0xf2 ;  /* 0x0000000000f2781c */ /* 0x000fda0000f24577 */
[----:B------:R-:W-:Y:S05]  /*2280*/  @P1 BRA `(.L_x_29) ;  /* 0x0000000400181947 */ /* 0x000fea0003800000 */
[----:B------:R-:W-:-:S04]  /*2290*/  LOP3.LUT P1, RZ, R5, 0x7fffffff, RZ, 0xc0, !PT ;  /* 0x7fffffff05ff7812 */ /* 0x000fc8000782c0ff */
[----:B------:R-:W-:-:S13]  /*22a0*/  PLOP3.LUT P0, PT, P0, P1, PT, 0x2f, 0xf2 ;  /* 0x0000000000f2781c */ /* 0x000fda0000702577 */
[----:B------:R-:W-:Y:S05]  /*22b0*/  @P0 BRA `(.L_x_30) ;  /* 0x0000000400000947 */ /* 0x000fea0003800000 */
[----:B------:R-:W-:Y:S02]  /*22c0*/  ISETP.GE.AND P0, PT, R0, RZ, PT ;  /* 0x000000ff0000720c */ /* 0x000fe40003f06270 */
[----:B------:R-:W-:-:S11]  /*22d0*/  ISETP.GE.AND P1, PT, R6, RZ, PT ;  /* 0x000000ff0600720c */ /* 0x000fd60003f26270 */
[----:B------:R-:W-:Y:S02]  /*22e0*/  @P0 IMAD.MOV.U32 R2, RZ, RZ, RZ ;  /* 0x000000ffff020224 */ /* 0x000fe400078e00ff */
[----:B------:R-:W-:Y:S01]  /*22f0*/  @!P0 FFMA R4, R4, 1.84467440737095516160e+19, RZ ;  /* 0x5f80000004048823 */ /* 0x000fe200000000ff */
[----:B------:R-:W-:Y:S02]  /*2300*/  @!P0 IMAD.MOV.U32 R2, RZ, RZ, -0x40 ;  /* 0xffffffc0ff028424 */ /* 0x000fe400078e00ff */
[----:B------:R-:W-:-:S03]  /*2310*/  @!P1 FFMA R5, R5, 1.84467440737095516160e+19, RZ ;  /* 0x5f80000005059823 */ /* 0x000fc600000000ff */
[----:B------:R-:W-:-:S07]  /*2320*/  @!P1 IADD3 R2, PT, PT, R2, 0x40, RZ ;  /* 0x0000004002029810 */ /* 0x000fce0007ffe0ff */
.L_x_26:
[----:B------:R-:W-:Y:S01]  /*2330*/  LEA R0, R8, 0xc0800000, 0x17 ;  /* 0xc080000008007811 */ /* 0x000fe200078eb8ff */
[----:B------:R-:W-:Y:S01]  /*2340*/  VIADD R3, R3, 0xffffff81 ;  /* 0xffffff8103037836 */ /* 0x000fe20000000000 */
[----:B------:R-:W-:Y:S03]  /*2350*/  BSSY.RECONVERGENT B1, `(.L_x_31) ;  /* 0x0000035000017945 */ /* 0x000fe60003800200 */
[----:B------:R-:W-:Y:S02]  /*2360*/  IMAD.IADD R5, R5, 0x1, -R0 ;  /* 0x0000000105057824 */ /* 0x000fe400078e0a00 */
[C---:B------:R-:W-:Y:S01]  /*2370*/  IMAD R0, R3.reuse, -0x800000, R4 ;  /* 0xff80000003007824 */ /* 0x040fe200078e0204 */
[----:B------:R-:W-:Y:S01]  /*2380*/  IADD3 R3, PT, PT, R3, 0x7f, -R8 ;  /* 0x0000007f03037810 */ /* 0x000fe20007ffe808 */
[----:B------:R-:W0:Y:S01]  /*2390*/  MUFU.RCP R6, R5 ;  /* 0x0000000500067308 */ /* 0x000e220000001000 */
[----:B------:R-:W-:-:S02]  /*23a0*/  FADD.FTZ R7, -R5, -RZ ;  /* 0x800000ff05077221 */ /* 0x000fc40000010100 */
[----:B------:R-:W-:Y:S02]  /*23b0*/  IADD3 R3, PT, PT, R3, R2, RZ ;  /* 0x0000000203037210 */ /* 0x000fe40007ffe0ff */
[----:B0-----:R-:W-:-:S04]  /*23c0*/  FFMA R9, R6, R7, 1 ;  /* 0x3f80000006097423 */ /* 0x001fc80000000007 */
[----:B------:R-:W-:-:S04]  /*23d0*/  FFMA R11, R6, R9, R6 ;  /* 0x00000009060b7223 */ /* 0x000fc80000000006 */
[----:B------:R-:W-:-:S04]  /*23e0*/  FFMA R4, R0, R11, RZ ;  /* 0x0000000b00047223 */ /* 0x000fc800000000ff */
[----:B------:R-:W-:-:S04]  /*23f0*/  FFMA R9, R7, R4, R0 ;  /* 0x0000000407097223 */ /* 0x000fc80000000000 */
[----:B------:R-:W-:-:S04]  /*2400*/  FFMA R6, R11, R9, R4 ;  /* 0x000000090b067223 */ /* 0x000fc80000000004 */
[----:B------:R-:W-:-:S04]  /*2410*/  FFMA R7, R7, R6, R0 ;  /* 0x0000000607077223 */ /* 0x000fc80000000000 */
[----:B------:R-:W-:-:S05]  /*2420*/  FFMA R4, R11, R7, R6 ;  /* 0x000000070b047223 */ /* 0x000fca0000000006 */
[----:B------:R-:W-:-:S04]  /*2430*/  SHF.R.U32.HI R0, RZ, 0x17, R4 ;  /* 0x00000017ff007819 */ /* 0x000fc80000011604 */
[----:B------:R-:W-:-:S05]  /*2440*/  LOP3.LUT R0, R0, 0xff, RZ, 0xc0, !PT ;  /* 0x000000ff00007812 */ /* 0x000fca00078ec0ff */
[----:B------:R-:W-:-:S04]  /*2450*/  IMAD.IADD R8, R0, 0x1, R3 ;  /* 0x0000000100087824 */ /* 0x000fc800078e0203 */
[----:B------:R-:W-:-:S05]  /*2460*/  VIADD R0, R8, 0xffffffff ;  /* 0xffffffff08007836 */ /* 0x000fca0000000000 */
[----:B------:R-:W-:-:S13]  /*2470*/  ISETP.GE.U32.AND P0, PT, R0, 0xfe, PT ;  /* 0x000000fe0000780c */ /* 0x000fda0003f06070 */
[----:B------:R-:W-:Y:S05]  /*2480*/  @!P0 BRA `(.L_x_32) ;  /* 0x0000000000808947 */ /* 0x000fea0003800000 */
[----:B------:R-:W-:-:S13]  /*2490*/  ISETP.GT.AND P0, PT, R8, 0xfe, PT ;  /* 0x000000fe0800780c */ /* 0x000fda0003f04270 */
[----:B------:R-:W-:Y:S05]  /*24a0*/  @P0 BRA `(.L_x_33) ;  /* 0x00000000006c0947 */ /* 0x000fea0003800000 */
[----:B------:R-:W-:-:S13]  /*24b0*/  ISETP.GE.AND P0, PT, R8, 0x1, PT ;  /* 0x000000010800780c */ /* 0x000fda0003f06270 */
[----:B------:R-:W-:Y:S05]  /*24c0*/  @P0 BRA `(.L_x_34) ;  /* 0x0000000000740947 */ /* 0x000fea0003800000 */
[----:B------:R-:W-:Y:S02]  /*24d0*/  ISETP.GE.AND P0, PT, R8, -0x18, PT ;  /* 0xffffffe80800780c */ /* 0x000fe40003f06270 */
[----:B------:R-:W-:-:S11]  /*24e0*/  LOP3.LUT R4, R4, 0x80000000, RZ, 0xc0, !PT ;  /* 0x8000000004047812 */ /* 0x000fd600078ec0ff */
[----:B------:R-:W-:Y:S05]  /*24f0*/  @!P0 BRA `(.L_x_34) ;  /* 0x0000000000688947 */ /* 0x000fea0003800000 */
[CCC-:B------:R-:W-:Y:S01]  /*2500*/  FFMA.RZ R0, R11.reuse, R7.reuse, R6.reuse ;  /* 0x000000070b007223 */ /* 0x1c0fe2000000c006 */
[C---:B------:R-:W-:Y:S01]  /*2510*/  IADD3 R5, PT, PT, R8.reuse, 0x20, RZ ;  /* 0x0000002008057810 */ /* 0x040fe20007ffe0ff */
[CCC-:B------:R-:W-:Y:S01]  /*2520*/  FFMA.RM R3, R11.reuse, R7.reuse, R6.reuse ;  /* 0x000000070b037223 */ /* 0x1c0fe20000004006 */
[----:B------:R-:W-:Y:S02]  /*2530*/  ISETP.NE.AND P2, PT, R8, RZ, PT ;  /* 0x000000ff0800720c */ /* 0x000fe40003f45270 */
[----:B------:R-:W-:Y:S01]  /*2540*/  LOP3.LUT R2, R0, 0x7fffff, RZ, 0xc0, !PT ;  /* 0x007fffff00027812 */ /* 0x000fe200078ec0ff */
[----:B------:R-:W-:Y:S01]  /*2550*/  FFMA.RP R0, R11, R7, R6 ;  /* 0x000000070b007223 */ /* 0x000fe20000008006 */
[----:B------:R-:W-:Y:S01]  /*2560*/  IMAD.MOV R6, RZ, RZ, -R8 ;  /* 0x000000ffff067224 */ /* 0x000fe200078e0a08 */
[----:B------:R-:W-:Y:S02]  /*2570*/  ISETP.NE.AND P1, PT, R8, RZ, PT ;  /* 0x000000ff0800720c */ /* 0x000fe40003f25270 */
[----:B------:R-:W-:-:S02]  /*2580*/  LOP3.LUT R2, R2, 0x800000, RZ, 0xfc, !PT ;  /* 0x0080000002027812 */ /* 0x000fc400078efcff */
[----:B------:R-:W-:Y:S02]  /*2590*/  FSETP.NEU.FTZ.AND P0, PT, R0, R3, PT ;  /* 0x000000030000720b */ /* 0x000fe40003f1d000 */
[----:B------:R-:W-:Y:S02]  /*25a0*/  SHF.L.U32 R5, R2, R5, RZ ;  /* 0x0000000502057219 */ /* 0x000fe400000006ff */
[----:B------:R-:W-:Y:S02]  /*25b0*/  SEL R3, R6, RZ, P2 ;  /* 0x000000ff06037207 */ /* 0x000fe40001000000 */
[----:B------:R-:W-:Y:S02]  /*25c0*/  ISETP.NE.AND P1, PT, R5, RZ, P1 ;  /* 0x000000ff0500720c */ /* 0x000fe40000f25270 */
[----:B------:R-:W-:Y:S02]  /*25d0*/  SHF.R.U32.HI R3, RZ, R3, R2 ;  /* 0x00000003ff037219 */ /* 0x000fe40000011602 */
[----:B------:R-:W-:-:S02]  /*25e0*/  PLOP3.LUT P0, PT, P0, P1, PT, 0xf8, 0x8f ;  /* 0x00000000008f781c */ /* 0x000fc40000703f70 */
[----:B------:R-:W-:Y:S02]  /*25f0*/  SHF.R.U32.HI R5, RZ, 0x1, R3 ;  /* 0x00000001ff057819 */ /* 0x000fe40000011603 */
[----:B------:R-:W-:-:S04]  /*2600*/  SEL R0, RZ, 0x1, !P0 ;  /* 0x00000001ff007807 */ /* 0x000fc80004000000 */
[----:B------:R-:W-:-:S04]  /*2610*/  LOP3.LUT R0, R0, 0x1, R5, 0xf8, !PT ;  /* 0x0000000100007812 */ /* 0x000fc800078ef805 */
[----:B------:R-:W-:-:S05]  /*2620*/  LOP3.LUT R0, R0, R3, RZ, 0xc0, !PT ;  /* 0x0000000300007212 */ /* 0x000fca00078ec0ff */
[----:B------:R-:W-:-:S05]  /*2630*/  IMAD.IADD R5, R5, 0x1, R0 ;  /* 0x0000000105057824 */ /* 0x000fca00078e0200 */
[----:B------:R-:W-:Y:S01]  /*2640*/  LOP3.LUT R4, R5, R4, RZ, 0xfc, !PT ;  /* 0x0000000405047212 */ /* 0x000fe200078efcff */
[----:B------:R-:W-:Y:S06]  /*2650*/  BRA `(.L_x_34) ;  /* 0x0000000000107947 */ /* 0x000fec0003800000 */
.L_x_33:
[----:B------:R-:W-:-:S04]  /*2660*/  LOP3.LUT R4, R4, 0x80000000, RZ, 0xc0, !PT ;  /* 0x8000000004047812 */ /* 0x000fc800078ec0ff */
[----:B------:R-:W-:Y:S01]  /*2670*/  LOP3.LUT R4, R4, 0x7f800000, RZ, 0xfc, !PT ;  /* 0x7f80000004047812 */ /* 0x000fe200078efcff */
[----:B------:R-:W-:Y:S06]  /*2680*/  BRA `(.L_x_34) ;  /* 0x0000000000047947 */ /* 0x000fec0003800000 */
.L_x_32:
[----:B------:R-:W-:-:S07]  /*2690*/  LEA R4, R3, R4, 0x17 ;  /* 0x0000000403047211 */ /* 0x000fce00078eb8ff */
.L_x_34:
[----:B------:R-:W-:Y:S05]  /*26a0*/  BSYNC.RECONVERGENT B1 ;  /* 0x0000000000017941 */ /* 0x000fea0003800200 */
.L_x_31:
[----:B------:R-:W-:Y:S05]  /*26b0*/  BRA `(.L_x_35) ;  /* 0x0000000000207947 */ /* 0x000fea0003800000 */
.L_x_30:
[----:B------:R-:W-:-:S04]  /*26c0*/  LOP3.LUT R4, R5, 0x80000000, R4, 0x48, !PT ;  /* 0x8000000005047812 */ /* 0x000fc800078e4804 */
[----:B------:R-:W-:Y:S01]  /*26d0*/  LOP3.LUT R4, R4, 0x7f800000, RZ, 0xfc, !PT ;  /* 0x7f80000004047812 */ /* 0x000fe200078efcff */
[----:B------:R-:W-:Y:S06]  /*26e0*/  BRA `(.L_x_35) ;  /* 0x0000000000147947 */ /* 0x000fec0003800000 */
.L_x_29:
[----:B------:R-:W-:Y:S01]  /*26f0*/  LOP3.LUT R4, R5, 0x80000000, R4, 0x48, !PT ;  /* 0x8000000005047812 */ /* 0x000fe200078e4804 */
[----:B------:R-:W-:Y:S06]  /*2700*/  BRA `(.L_x_35) ;  /* 0x00000000000c7947 */ /* 0x000fec0003800000 */
.L_x_28:
[----:B------:R-:W0:Y:S01]  /*2710*/  MUFU.RSQ R4, -QNAN ;  /* 0xffc0000000047908 */ /* 0x000e220000001400 */
[----:B------:R-:W-:Y:S05]  /*2720*/  BRA `(.L_x_35) ;  /* 0x0000000000047947 */ /* 0x000fea0003800000 */
.L_x_27:
[----:B------:R-:W-:-:S07]  /*2730*/  FADD.FTZ R4, R4, R5 ;  /* 0x0000000504047221 */ /* 0x000fce0000010000 */
.L_x_35:
[----:B------:R-:W-:Y:S05]  /*2740*/  BSYNC.RECONVERGENT B0 ;  /* 0x0000000000007941 */ /* 0x000fea0003800200 */
.L_x_25:
[----:B------:R1:W0:Y:S02]  /*2750*/  LDL R2, [R1] ;  /* 0x0000000001027983 */ /* 0x0002240000100800 */
[----:B-1----:R-:W-:Y:S01]  /*2760*/  VIADD R1, R1, 0x8 ;  /* 0x0000000801017836 */ /* 0x002fe20000000000 */
[----:B0-----:R-:W-:Y:S06]  /*2770*/  RET.REL.NODEC R20 `(_Z9initSceneiiP6CameraPP8GeometryP5Light) ;  /* 0xffffffd814207950 */ /* 0x001fec0003c3ffff */
.L_x_36:
[----:B------:R-:W-:-:S00]  /*2780*/  BRA `(.L_x_36) ;  /* 0xfffffffc00fc7947 */ /* 0x000fc0000383ffff */
[----:B------:R-:W-:-:S00]  /*2790*/  NOP ;  /* 0x0000000000007918 */ /* 0x000fc00000000000 */
        /* <DEDUP_REMOVED lines=14> */
.L_x_124:


//--------------------- .text._Z6renderP4Vec3iiPK6CameraPP8GeometryiPK5Light --------------------------
	.section	.text._Z6renderP4Vec3iiPK6CameraPP8GeometryiPK5Light,"ax",@progbits
	.align	128
        .global         _Z6renderP4Vec3iiPK6CameraPP8GeometryiPK5Light
        .type           _Z6renderP4Vec3iiPK6CameraPP8GeometryiPK5Light,@function
        .size           _Z6renderP4Vec3iiPK6CameraPP8GeometryiPK5Light,(.L_x_130 - _Z6renderP4Vec3iiPK6CameraPP8GeometryiPK5Light)
        .other          _Z6renderP4Vec3iiPK6CameraPP8GeometryiPK5Light,@"STO_CUDA_ENTRY STV_DEFAULT"
_Z6renderP4Vec3iiPK6CameraPP8GeometryiPK5Light:
.text._Z6renderP4Vec3iiPK6CameraPP8GeometryiPK5Light:
[----:B------:R-:W0:Y:S01]  /*0000*/  LDC R1, c[0x0][0x37c] ;  /* 0x0000df00ff017b82 */ /* 0x000e220000000800 */
[----:B------:R-:W1:Y:S01]  /*0010*/  S2R R0, SR_TID.Y ;  /* 0x0000000000007919 */ /* 0x000e620000002200 */
[----:B------:R-:W2:Y:S06]  /*0020*/  LDCU UR5, c[0x0][0x2fc] ;  /* 0x00005f80ff0577ac */ /* 0x000eac0008000800 */
[----:B------:R-:W3:Y:S01]  /*0030*/  LDC R26, c[0x0][0x360] ;  /* 0x0000d800ff1a7b82 */ /* 0x000ee20000000800 */
[----:B0-----:R-:W-:Y:S01]  /*0040*/  VIADD R1, R1, 0xffffffa8 ;  /* 0xffffffa801017836 */ /* 0x001fe20000000000 */
[----:B------:R-:W3:Y:S01]  /*0050*/  S2R R3, SR_TID.X ;  /* 0x0000000000037919 */ /* 0x000ee20000002100 */
[----:B------:R-:W0:Y:S01]  /*0060*/  LDCU.64 UR8, c[0x0][0x388] ;  /* 0x00007100ff0877ac */ /* 0x000e220008000a00 */
[----:B------:R-:W4:Y:S04]  /*0070*/  LDCU UR4, c[0x0][0x2f8] ;  /* 0x00005f00ff0477ac */ /* 0x000f280008000800 */
[----:B------:R-:W1:Y:S08]  /*0080*/  S2UR UR7, SR_CTAID.Y ;  /* 0x00000000000779c3 */ /* 0x000e700000002600 */
[----:B------:R-:W1:Y:S08]  /*0090*/  LDC R13, c[0x0][0x364] ;  /* 0x0000d900ff0d7b82 */ /* 0x000e700000000800 */
[----:B------:R-:W3:Y:S01]  /*00a0*/  S2UR UR6, SR_CTAID.X ;  /* 0x00000000000679c3 */ /* 0x000ee20000002500 */
[----:B----4-:R-:W-:-:S05]  /*00b0*/  IADD3 R25, P1, PT, R1, UR4, RZ ;  /* 0x0000000401197c10 */ /* 0x010fca000ff3e0ff */
[----:B--2---:R-:W-:Y:S02]  /*00c0*/  IMAD.X R24, RZ, RZ, UR5, P1 ;  /* 0x00000005ff187e24 */ /* 0x004fe400088e06ff */
[----:B-1----:R-:W-:-:S05]  /*00d0*/  IMAD R13, R13, UR7, R0 ;  /* 0x000000070d0d7c24 */ /* 0x002fca000f8e0200 */
[----:B0-----:R-:W-:Y:S01]  /*00e0*/  ISETP.GE.AND P0, PT, R13, UR9, PT ;  /* 0x000000090d007c0c */ /* 0x001fe2000bf06270 */
[----:B---3--:R-:W-:-:S05]  /*00f0*/  IMAD R26, R26, UR6, R3 ;  /* 0x000000061a1a7c24 */ /* 0x008fca000f8e0203 */
[----:B------:R-:W-:-:S13]  /*0100*/  ISETP.GE.OR P0, PT, R26, UR8, P0 ;  /* 0x000000081a007c0c */ /* 0x000fda0008706670 */
[----:B------:R-:W-:Y:S05]  /*0110*/  @P0 EXIT ;  /* 0x000000000000094d */ /* 0x000fea0003800000 */
[----:B------:R-:W0:Y:S01]  /*0120*/  LDC.64 R2, c[0x0][0x390] ;  /* 0x0000e400ff027b82 */ /* 0x000e220000000a00 */
[----:B------:R-:W0:Y:S01]  /*0130*/  LDCU.64 UR36, c[0x0][0x358] ;  /* 0x00006b00ff2477ac */ /* 0x000e220008000a00 */
[----:B------:R-:W-:Y:S01]  /*0140*/  HFMA2 R9, -RZ, RZ, 1.44921875, -19.203125 ;  /* 0x3dcccccdff097431 */ /* 0x000fe200000001ff */
[----:B------:R-:W1:Y:S01]  /*0150*/  LDCU UR4, c[0x0][0x3a0] ;  /* 0x00007400ff0477ac */ /* 0x000e620008000800 */
[----:B0-----:R-:W2:Y:S04]  /*0160*/  LDG.E R11, desc[UR36][R2.64+0xc] ;  /* 0x00000c24020b7981 */ /* 0x001ea8000c1e1900 */
[----:B------:R-:W3:Y:S04]  /*0170*/  LDG.E R6, desc[UR36][R2.64+0x10] ;  /* 0x0000102402067981 */ /* 0x000ee8000c1e1900 */
[----:B------:R0:W3:Y:S01]  /*0180*/  LDG.E R7, desc[UR36][R2.64+0x14] ;  /* 0x0000142402077981 */ /* 0x0000e2000c1e1900 */
[----:B------:R-:W-:Y:S01]  /*0190*/  I2FP.F32.S32 R4, R26 ;  /* 0x0000001a00047245 */ /* 0x000fe20000201400 */
[----:B------:R-:W-:Y:S01]  /*01a0*/  IMAD.MOV.U32 R8, RZ, RZ, 0x4f000000 ;  /* 0x4f000000ff087424 */ /* 0x000fe200078e00ff */
[----:B------:R-:W-:Y:S01]  /*01b0*/  I2FP.F32.U32 R5, R13 ;  /* 0x0000000d00057245 */ /* 0x000fe20000201000 */
[----:B------:R-:W-:Y:S01]  /*01c0*/  IMAD.MOV.U32 R10, RZ, RZ, RZ ;  /* 0x000000ffff0a7224 */ /* 0x000fe200078e00ff */
[----:B-1----:R-:W-:Y:S01]  /*01d0*/  UISETP.GE.AND UP0, UPT, UR4, 0x1, UPT ;  /* 0x000000010400788c */ /* 0x002fe2000bf06270 */
[----:B------:R-:W-:Y:S01]  /*01e0*/  IADD3 R16, P1, PT, R25, 0x30, RZ ;  /* 0x0000003019107810 */ /* 0x000fe20007f3e0ff */
[----:B------:R1:W-:Y:S01]  /*01f0*/  STL.64 [R1+0x48], R8 ;  /* 0x0000480801007387 */ /* 0x0003e20000100a00 */
[----:B------:R-:W-:Y:S01]  /*0200*/  PLOP3.LUT P0, PT, PT, PT, PT, 0x80, 0x8 ;  /* 0x000000000008781c */ /* 0x000fe20003f0f070 */
[----:B------:R-:W-:Y:S01]  /*0210*/  IMAD R26, R13, UR8, R26 ;  /* 0x000000080d1a7c24 */ /* 0x000fe2000f8e021a */
[----:B------:R-:W-:Y:S01]  /*0220*/  CS2R R38, SRZ ;  /* 0x0000000000267805 */ /* 0x000fe2000001ff00 */
[----:B------:R1:W-:Y:S01]  /*0230*/  STL.64 [R1+0x30], R4 ;  /* 0x0000300401007387 */ /* 0x0003e20000100a00 */
[----:B0-----:R-:W-:-:S03]  /*0240*/  IMAD.X R2, RZ, RZ, R24, P1 ;  /* 0x000000ffff027224 */ /* 0x001fc600008e0618 */
[----:B------:R1:W-:Y:S04]  /*0250*/  STL [R1+0x50], R8 ;  /* 0x0000500801007387 */ /* 0x0003e80000100800 */
[----:B--2---:R1:W-:Y:S04]  /*0260*/  STL.64 [R1+0x38], R10 ;  /* 0x0000380a01007387 */ /* 0x0043e80000100a00 */
[----:B---3--:R1:W-:Y:S01]  /*0270*/  STL.64 [R1+0x40], R6 ;  /* 0x0000400601007387 */ /* 0x0083e20000100a00 */
[----:B------:R-:W-:Y:S05]  /*0280*/  BRA.U !UP0, `(.L_x_37) ;  /* 0x0000001508187547 */ /* 0x000fea000b800000 */
[----:B------:R-:W-:Y:S01]  /*0290*/  UISETP.GE.U32.AND UP0, UPT, UR4, 0x8, UPT ;  /* 0x000000080400788c */ /* 0x000fe2000bf06070 */
[----:B------:R-:W-:Y:S01]  /*02a0*/  PRMT R22, RZ, 0x7610, R22 ;  /* 0x00007610ff167816 */ /* 0x000fe20000000016 */
[----:B------:R-:W-:Y:S01]  /*02b0*/  IMAD.MOV.U32 R19, RZ, RZ, RZ ;  /* 0x000000ffff137224 */ /* 0x000fe200078e00ff */
[----:B------:R-:W-:Y:S01]  /*02c0*/  MOV R17, RZ ;  /* 0x000000ff00117202 */ /* 0x000fe20000000f00 */
[----:B------:R-:W-:-:S05]  /*02d0*/  ULOP3.LUT UR38, UR4, 0x7, URZ, 0xc0, !UPT ;  /* 0x0000000704267892 */ /* 0x000fca000f8ec0ff */
[----:B------:R-:W-:Y:S07]  /*02e0*/  BRA.U !UP0, `(.L_x_38) ;  /* 0x0000000908947547 */ /* 0x000fee000b800000 */
[----:B------:R-:W0:Y:S01]  /*02f0*/  LDCU.64 UR6, c[0x0][0x398] ;  /* 0x00007300ff0677ac */ /* 0x000e220008000a00 */
[----:B------:R-:W-:Y:S01]  /*0300*/  BSSY.RECONVERGENT B7, `(.L_x_38) ;  /* 0x00000a3000077945 */ /* 0x000fe20003800200 */
[----:B------:R-:W-:Y:S01]  /*0310*/  PRMT R22, RZ, 0x7610, R22 ;  /* 0x00007610ff167816 */ /* 0x000fe20000000016 */
[----:B------:R-:W-:Y:S01]  /*0320*/  IMAD.MOV.U32 R18, RZ, RZ, RZ ;  /* 0x000000ffff127224 */ /* 0x000fe200078e00ff */
[----:B------:R-:W-:Y:S01]  /*0330*/  ULOP3.LUT UR4, UR4, 0x7ffffff8, URZ, 0xc0, !UPT ;  /* 0x7ffffff804047892 */ /* 0x000fe2000f8ec0ff */
[----:B------:R-:W-:-:S05]  /*0340*/  IMAD.MOV.U32 R17, RZ, RZ, RZ ;  /* 0x000000ffff117224 */ /* 0x000fca00078e00ff */
[----:B------:R-:W-:Y:S01]  /*0350*/  IMAD.U32 R19, RZ, RZ, UR4 ;  /* 0x00000004ff137e24 */ /* 0x000fe2000f8e00ff */
[----:B0-----:R-:W-:-:S04]  /*0360*/  UIADD3 UR5, UP0, UPT, UR6, 0x20, URZ ;  /* 0x0000002006057890 */ /* 0x001fc8000ff1e0ff */
[----:B------:R-:W-:Y:S02]  /*0370*/  UIADD3.X UR6, UPT, UPT, URZ, UR7, URZ, UP0, !UPT ;  /* 0x00000007ff067290 */ /* 0x000fe400087fe4ff */
[----:B------:R-:W-:-:S04]  /*0380*/  MOV R38, UR5 ;  /* 0x0000000500267c02 */ /* 0x000fc80008000f00 */
[----:B------:R-:W-:-:S07]  /*0390*/  IMAD.U32 R39, RZ, RZ, UR6 ;  /* 0x00000006ff277e24 */ /* 0x000fce000f8e00ff */
.L_x_47:
[----:B-1----:R-:W2:Y:S04]  /*03a0*/  LDG.E.64 R4, desc[UR36][R38.64+-0x20] ;  /* 0xffffe02426047981 */ /* 0x002ea8000c1e1b00 */
[----:B--2---:R-:W2:Y:S04]  /*03b0*/  LD.E.64 R8, desc[UR36][R4.64] ;  /* 0x0000002404087980 */ /* 0x004ea8000c101b00 */
[----:B--2---:R-:W2:Y:S01]  /*03c0*/  LD.E R8, desc[UR36][R8.64] ;  /* 0x0000002408087980 */ /* 0x004ea2000c101900 */
[----:B------:R-:W-:Y:S01]  /*03d0*/  HFMA2 R21, -RZ, RZ, 0, 0 ;  /* 0x00000000ff157431 */ /* 0x000fe200000001ff */
[----:B------:R-:W-:Y:S01]  /*03e0*/  BSSY.RECONVERGENT B6, `(.L_x_39) ;  /* 0x0000006000067945 */ /* 0x000fe20003800200 */
[----:B------:R-:W-:Y:S01]  /*03f0*/  IMAD.MOV.U32 R6, RZ, RZ, R16 ;  /* 0x000000ffff067224 */ /* 0x000fe200078e0010 */
[----:B------:R-:W-:Y:S01]  /*0400*/  MOV R20, 0x440 ;  /* 0x0000044000147802 */ /* 0x000fe20000000f00 */
[----:B------:R-:W-:Y:S01]  /*0410*/  IMAD.MOV.U32 R7, RZ, RZ, R2 ;  /* 0x000000ffff077224 */ /* 0x000fe200078e0002 */
[----:B--2---:R0:W1:Y:S06]  /*0420*/  LDC.64 R10, c[0x2][R8] ;  /* 0x00800000080a7b82 */ /* 0x00406c0000000a00 */
[----:B01----:R-:W-:Y:S05]  /*0430*/  CALL.REL.NOINC R10 `(_Z6renderP4Vec3iiPK6CameraPP8GeometryiPK5Light) ;  /* 0xfffffff80af07344 */ /* 0x003fea0003c3ffff */
[----:B------:R-:W-:Y:S05]  /*0440*/  BSYNC.RECONVERGENT B6 ;  /* 0x0000000000067941 */ /* 0x000fea0003800200 */
.L_x_39:
[----:B------:R-:W2:Y:S04]  /*0450*/  LDG.E.64 R10, desc[UR36][R38.64+-0x18] ;  /* 0xffffe824260a7981 */ /* 0x000ea8000c1e1b00 */
[----:B--2---:R-:W2:Y:S04]  /*0460*/  LD.E.64 R12, desc[UR36][R10.64] ;  /* 0x000000240a0c7980 */ /* 0x004ea8000c101b00 */
[----:B--2---:R-:W2:Y:S01]  /*0470*/  LD.E R8, desc[UR36][R12.64] ;  /* 0x000000240c087980 */ /* 0x004ea2000c101900 */
[----:B------:R-:W-:Y:S01]  /*0480*/  PRMT R0, R4, 0x9910, RZ ;  /* 0x0000991004007816 */ /* 0x000fe200000000ff */
[----:B------:R-:W-:Y:S01]  /*0490*/  BSSY.RECONVERGENT B6, `(.L_x_40) ;  /* 0x000000c000067945 */ /* 0x000fe20003800200 */
[----:B------:R-:W-:Y:S01]  /*04a0*/  IMAD.MOV.U32 R4, RZ, RZ, R10 ;  /* 0x000000ffff047224 */ /* 0x000fe200078e000a */
[----:B------:R-:W-:Y:S01]  /*04b0*/  MOV R7, R2 ;  /* 0x0000000200077202 */ /* 0x000fe20000000f00 */
[----:B------:R-:W-:Y:S01]  /*04c0*/  IMAD.MOV.U32 R5, RZ, RZ, R11 ;  /* 0x000000ffff057224 */ /* 0x000fe200078e000b */
[----:B------:R-:W-:Y:S01]  /*04d0*/  ISETP.NE.AND P0, PT, R0, RZ, PT ;  /* 0x000000ff0000720c */ /* 0x000fe20003f05270 */
[----:B------:R-:W-:Y:S01]  /*04e0*/  IMAD.MOV.U32 R6, RZ, RZ, R16 ;  /* 0x000000ffff067224 */ /* 0x000fe200078e0010 */
[----:B------:R-:W-:Y:S01]  /*04f0*/  MOV R20, 0x550 ;  /* 0x0000055000147802 */ /* 0x000fe20000000f00 */
[----:B------:R-:W-:Y:S01]  /*0500*/  IMAD.MOV.U32 R21, RZ, RZ, 0x0 ;  /* 0x00000000ff157424 */ /* 0x000fe200078e00ff */
[----:B------:R-:W-:-:S02]  /*0510*/  P2R R36, PR, RZ, 0x1 ;  /* 0x00000001ff247803 */ /* 0x000fc40000000000 */
[----:B------:R-:W-:Y:S01]  /*0520*/  SEL R17, R17, R18, !P0 ;  /* 0x0000001211117207 */ /* 0x000fe20004000000 */
[----:B--2---:R-:W0:Y:S06]  /*0530*/  LDC.64 R8, c[0x2][R8] ;  /* 0x0080000008087b82 */ /* 0x004e2c0000000a00 */
[----:B0-----:R-:W-:Y:S05]  /*0540*/  CALL.REL.NOINC R8 `(_Z6renderP4Vec3iiPK6CameraPP8GeometryiPK5Light) ;  /* 0xfffffff808ac7344 */ /* 0x001fea0003c3ffff */
[----:B------:R-:W-:Y:S05]  /*0550*/  BSYNC.RECONVERGENT B6 ;  /* 0x0000000000067941 */ /* 0x000fea0003800200 */
.L_x_40:
        /* <DEDUP_REMOVED lines=12> */
[----:B------:R-:W-:-:S09]  /*0620*/  P2R R31, PR, RZ, 0x1 ;  /* 0x00000001ff1f7803 */ /* 0x000fd20000000000 */
[----:B------:R-:W-:Y:S01]  /*0630*/  @P0 VIADD R17, R18, 0x1 ;  /* 0x0000000112110836 */ /* 0x000fe20000000000 */
[----:B--2---:R-:W0:Y:S06]  /*0640*/  LDC.64 R8, c[0x2][R8] ;  /* 0x0080000008087b82 */ /* 0x004e2c0000000a00 */
[----:B0-----:R-:W-:Y:S05]  /*0650*/  CALL.REL.NOINC R8 `(_Z6renderP4Vec3iiPK6CameraPP8GeometryiPK5Light) ;  /* 0xfffffff808687344 */ /* 0x001fea0003c3ffff */
[----:B------:R-:W-:Y:S05]  /*0660*/  BSYNC.RECONVERGENT B6 ;  /* 0x0000000000067941 */ /* 0x000fea0003800200 */
.L_x_41:
[----:B------:R-:W2:Y:S04]  /*0670*/  LDG.E.64 R10, desc[UR36][R38.64+-0x8] ;  /* 0xfffff824260a7981 */ /* 0x000ea8000c1e1b00 */
[----:B--2---:R-:W2:Y:S04]  /*0680*/  LD.E.64 R12, desc[UR36][R10.64] ;  /* 0x000000240a0c7980 */ /* 0x004ea8000c101b00 */
[----:B--2---:R-:W2:Y:S01]  /*0690*/  LD.E R8, desc[UR36][R12.64] ;  /* 0x000000240c087980 */ /* 0x004ea2000c101900 */
[----:B------:R-:W-:Y:S01]  /*06a0*/  PRMT R0, R4, 0x9910, RZ ;  /* 0x0000991004007816 */ /* 0x000fe200000000ff */
[----:B------:R-:W-:Y:S01]  /*06b0*/  BSSY.RECONVERGENT B6, `(.L_x_42) ;  /* 0x000000c000067945 */ /* 0x000fe20003800200 */
[----:B------:R-:W-:Y:S01]  /*06c0*/  MOV R4, R10 ;  /* 0x0000000a00047202 */ /* 0x000fe20000000f00 */
[----:B------:R-:W-:Y:S01]  /*06d0*/  IMAD.MOV.U32 R5, RZ, RZ, R11 ;  /* 0x000000ffff057224 */ /* 0x000fe200078e000b */
[----:B------:R-:W-:Y:S01]  /*06e0*/  ISETP.NE.AND P0, PT, R0, RZ, PT ;  /* 0x000000ff0000720c */ /* 0x000fe20003f05270 */
[----:B------:R-:W-:Y:S01]  /*06f0*/  IMAD.MOV.U32 R6, RZ, RZ, R16 ;  /* 0x000000ffff067224 */ /* 0x000fe200078e0010 */
[----:B------:R-:W-:Y:S01]  /*0700*/  MOV R7, R2 ;  /* 0x0000000200077202 */ /* 0x000fe20000000f00 */
[----:B------:R-:W-:Y:S01]  /*0710*/  IMAD.MOV.U32 R21, RZ, RZ, 0x0 ;  /* 0x00000000ff157424 */ /* 0x000fe200078e00ff */
[----:B------:R-:W-:-:S02]  /*0720*/  P2R R30, PR, RZ, 0x1 ;  /* 0x00000001ff1e7803 */ /* 0x000fc40000000000 */
[----:B------:R-:W-:-:S07]  /*0730*/  MOV R20, 0x770 ;  /* 0x0000077000147802 */ /* 0x000fce0000000f00 */
[----:B------:R-:W-:Y:S01]  /*0740*/  @P0 VIADD R17, R18, 0x2 ;  /* 0x0000000212110836 */ /* 0x000fe20000000000 */
[----:B--2---:R-:W0:Y:S06]  /*0750*/  LDC.64 R8, c[0x2][R8] ;  /* 0x0080000008087b82 */ /* 0x004e2c0000000a00 */
[----:B0-----:R-:W-:Y:S05]  /*0760*/  CALL.REL.NOINC R8 `(_Z6renderP4Vec3iiPK6CameraPP8GeometryiPK5Light) ;  /* 0xfffffff808247344 */ /* 0x001fea0003c3ffff */
[----:B------:R-:W-:Y:S05]  /*0770*/  BSYNC.RECONVERGENT B6 ;  /* 0x0000000000067941 */ /* 0x000fea0003800200 */
.L_x_42:
        /* <DEDUP_REMOVED lines=17> */
.L_x_43:
        /* <DEDUP_REMOVED lines=17> */
.L_x_44:
        /* <DEDUP_REMOVED lines=17> */
.L_x_45:
        /* <DEDUP_REMOVED lines=17> */
.L_x_46:
[----:B------:R-:W-:Y:S02]  /*0bc0*/  ISETP.NE.AND P0, PT, R36, RZ, PT ;  /* 0x000000ff2400720c */ /* 0x000fe40003f05270 */
[----:B------:R-:W-:Y:S02]  /*0bd0*/  PRMT R4, R4, 0x9910, RZ ;  /* 0x0000991004047816 */ /* 0x000fe400000000ff */
[----:B------:R-:W-:Y:S02]  /*0be0*/  SEL R22, R22, 0x1, !P0 ;  /* 0x0000000116167807 */ /* 0x000fe40004000000 */
[----:B------:R-:W-:Y:S02]  /*0bf0*/  ISETP.NE.AND P0, PT, R4, RZ, PT ;  /* 0x000000ff0400720c */ /* 0x000fe40003f05270 */
[----:B------:R-:W-:Y:S02]  /*0c00*/  ISETP.NE.AND P1, PT, R31, RZ, PT ;  /* 0x000000ff1f00720c */ /* 0x000fe40003f25270 */
[----:B------:R-:W-:-:S02]  /*0c10*/  ISETP.NE.AND P2, PT, R30, RZ, PT ;  /* 0x000000ff1e00720c */ /* 0x000fc40003f45270 */
[----:B------:R-:W-:Y:S02]  /*0c20*/  SEL R22, R22, 0x1, !P1 ;  /* 0x0000000116167807 */ /* 0x000fe40004800000 */
[----:B------:R-:W-:Y:S02]  /*0c30*/  ISETP.NE.AND P3, PT, R29, RZ, PT ;  /* 0x000000ff1d00720c */ /* 0x000fe40003f65270 */
[----:B------:R-:W-:Y:S02]  /*0c40*/  SEL R22, R22, 0x1, !P2 ;  /* 0x0000000116167807 */ /* 0x000fe40005000000 */
[----:B------:R-:W-:Y:S01]  /*0c50*/  ISETP.NE.AND P4, PT, R28, RZ, PT ;  /* 0x000000ff1c00720c */ /* 0x000fe20003f85270 */
[----:B------:R-:W-:Y:S01]  /*0c60*/  @P0 VIADD R17, R18, 0x7 ;  /* 0x0000000712110836 */ /* 0x000fe20000000000 */
[----:B------:R-:W-:Y:S01]  /*0c70*/  SEL R22, R22, 0x1, !P3 ;  /* 0x0000000116167807 */ /* 0x000fe20005800000 */
[----:B------:R-:W-:Y:S01]  /*0c80*/  VIADD R18, R18, 0x8 ;  /* 0x0000000812127836 */ /* 0x000fe20000000000 */
[----:B------:R-:W-:-:S02]  /*0c90*/  ISETP.NE.AND P5, PT, R27, RZ, PT ;  /* 0x000000ff1b00720c */ /* 0x000fc40003fa5270 */
[----:B------:R-:W-:Y:S02]  /*0ca0*/  SEL R22, R22, 0x1, !P4 ;  /* 0x0000000116167807 */ /* 0x000fe40006000000 */
[----:B------:R-:W-:Y:S02]  /*0cb0*/  ISETP.NE.AND P1, PT, R18, R19, PT ;  /* 0x000000131200720c */ /* 0x000fe40003f25270 */
[----:B------:R-:W-:Y:S02]  /*0cc0*/  ISETP.NE.AND P6, PT, R23, RZ, PT ;  /* 0x000000ff1700720c */ /* 0x000fe40003fc5270 */
[----:B------:R-:W-:Y:S02]  /*0cd0*/  SEL R22, R22, 0x1, !P5 ;  /* 0x0000000116167807 */ /* 0x000fe40006800000 */
[----:B------:R-:W-:Y:S02]  /*0ce0*/  IADD3 R38, P2, PT, R38, 0x40, RZ ;  /* 0x0000004026267810 */ /* 0x000fe40007f5e0ff */
[----:B------:R-:W-:-:S02]  /*0cf0*/  SEL R22, R22, 0x1, !P6 ;  /* 0x0000000116167807 */ /* 0x000fc40007000000 */
[----:B------:R-:W-:Y:S02]  /*0d00*/  IADD3.X R39, PT, PT, RZ, R39, RZ, P2, !PT ;  /* 0x00000027ff277210 */ /* 0x000fe400017fe4ff */
[----:B------:R-:W-:Y:S01]  /*0d10*/  SEL R22, R22, 0x1, !P0 ;  /* 0x0000000116167807 */ /* 0x000fe20004000000 */
[----:B------:R-:W-:Y:S06]  /*0d20*/  @P1 BRA `(.L_x_47) ;  /* 0xfffffff4009c1947 */ /* 0x000fec000383ffff */
[----:B------:R-:W-:Y:S05]  /*0d30*/  BSYNC.RECONVERGENT B7 ;  /* 0x0000000000077941 */ /* 0x000fea0003800200 */
.L_x_38:
[----:B------:R-:W-:-:S09]  /*0d40*/  UISETP.NE.AND UP0, UPT, UR38, URZ, UPT ;  /* 0x000000ff2600728c */ /* 0x000fd2000bf05270 */
[----:B------:R-:W-:Y:S05]  /*0d50*/  BRA.U !UP0, `(.L_x_48) ;  /* 0x0000000908547547 */ /* 0x000fea000b800000 */
[----:B------:R-:W0:Y:S01]  /*0d60*/  LDC R18, c[0x0][0x3a0] ;  /* 0x0000e800ff127b82 */ /* 0x000e220000000800 */
[----:B------:R-:W-:Y:S01]  /*0d70*/  UISETP.GE.U32.AND UP0, UPT, UR38, 0x4, UPT ;  /* 0x000000042600788c */ /* 0x000fe2000bf06070 */
[----:B0-----:R-:W-:-:S08]  /*0d80*/  LOP3.LUT R18, R18, 0x3, RZ, 0xc0, !PT ;  /* 0x0000000312127812 */ /* 0x001fd000078ec0ff */
[----:B------:R-:W-:Y:S05]  /*0d90*/  BRA.U !UP0, `(.L_x_49) ;  /* 0x0000000508407547 */ /* 0x000fea000b800000 */
[----:B------:R-:W0:Y:S02]  /*0da0*/  LDC.64 R30, c[0x0][0x398] ;  /* 0x0000e600ff1e7b82 */ /* 0x000e240000000a00 */
[----:B0-----:R-:W-:-:S05]  /*0db0*/  IMAD.WIDE.U32 R30, R19, 0x8, R30 ;  /* 0x00000008131e7825 */ /* 0x001fca00078e001e */
[----:B-1----:R-:W2:Y:S04]  /*0dc0*/  LDG.E.64 R4, desc[UR36][R30.64] ;  /* 0x000000241e047981 */ /* 0x002ea8000c1e1b00 */
[----:B--2---:R-:W2:Y:S04]  /*0dd0*/  LD.E.64 R8, desc[UR36][R4.64] ;  /* 0x0000002404087980 */ /* 0x004ea8000c101b00 */
[----:B--2---:R-:W2:Y:S01]  /*0de0*/  LD.E R8, desc[UR36][R8.64] ;  /* 0x0000002408087980 */ /* 0x004ea2000c101900 */
[----:B------:R-:W-:Y:S01]  /*0df0*/  IADD3 R16, P0, PT, R25, 0x30, RZ ;  /* 0x0000003019107810 */ /* 0x000fe20007f1e0ff */
[----:B------:R-:W-:Y:S01]  /*0e00*/  HFMA2 R21, -RZ, RZ, 0, 0 ;  /* 0x00000000ff157431 */ /* 0x000fe200000001ff */
[----:B------:R-:W-:Y:S01]  /*0e10*/  BSSY.RECONVERGENT B6, `(.L_x_50) ;  /* 0x0000007000067945 */ /* 0x000fe20003800200 */
[----:B------:R-:W-:-:S02]  /*0e20*/  MOV R20, 0xe80 ;  /* 0x00000e8000147802 */ /* 0x000fc40000000f00 */
[----:B------:R-:W-:Y:S02]  /*0e30*/  IMAD.X R2, RZ, RZ, R24, P0 ;  /* 0x000000ffff027224 */ /* 0x000fe400000e0618 */
[----:B------:R-:W-:Y:S02]  /*0e40*/  IMAD.MOV.U32 R6, RZ, RZ, R16 ;  /* 0x000000ffff067224 */ /* 0x000fe400078e0010 */
[----:B------:R-:W-:Y:S01]  /*0e50*/  IMAD.MOV.U32 R7, RZ, RZ, R2 ;  /* 0x000000ffff077224 */ /* 0x000fe200078e0002 */
[----:B--2---:R0:W1:Y:S06]  /*0e60*/  LDC.64 R10, c[0x2][R8] ;  /* 0x00800000080a7b82 */ /* 0x00406c0000000a00 */
[----:B01----:R-:W-:Y:S05]  /*0e70*/  CALL.REL.NOINC R10 `(_Z6renderP4Vec3iiPK6CameraPP8GeometryiPK5Light) ;  /* 0xfffffff00a607344 */ /* 0x003fea0003c3ffff */
[----:B------:R-:W-:Y:S05]  /*0e80*/  BSYNC.RECONVERGENT B6 ;  /* 0x0000000000067941 */ /* 0x000fea0003800200 */
.L_x_50:
        /* <DEDUP_REMOVED lines=9> */
[----:B------:R-:W-:Y:S01]  /*0f20*/  VIADD R28, R19, 0x1 ;  /* 0x00000001131c7836 */ /* 0x000fe20000000000 */
[----:B------:R-:W-:Y:S01]  /*0f30*/  MOV R20, 0xfa0 ;  /* 0x00000fa000147802 */ /* 0x000fe20000000f00 */
[----:B------:R-:W-:Y:S01]  /*0f40*/  IMAD.MOV.U32 R7, RZ, RZ, R2 ;  /* 0x000000ffff077224 */ /* 0x000fe200078e0002 */
[----:B------:R-:W-:Y:S01]  /*0f50*/  P2R R23, PR, RZ, 0x1 ;  /* 0x00000001ff177803 */ /* 0x000fe20000000000 */
[----:B------:R-:W-:Y:S01]  /*0f60*/  IMAD.MOV.U32 R21, RZ, RZ, 0x0 ;  /* 0x00000000ff157424 */ /* 0x000fe200078e00ff */
[----:B------:R-:W-:Y:S01]  /*0f70*/  SEL R17, R17, R19, !P0 ;  /* 0x0000001311117207 */ /* 0x000fe20004000000 */
[----:B--2---:R-:W0:Y:S06]  /*0f80*/  LDC.64 R8, c[0x2][R8] ;  /* 0x0080000008087b82 */ /* 0x004e2c0000000a00 */
[----:B0-----:R-:W-:Y:S05]  /*0f90*/  CALL.REL.NOINC R8 `(_Z6renderP4Vec3iiPK6CameraPP8GeometryiPK5Light) ;  /* 0xfffffff008187344 */ /* 0x001fea0003c3ffff */
[----:B------:R-:W-:Y:S05]  /*0fa0*/  BSYNC.RECONVERGENT B6 ;  /* 0x0000000000067941 */ /* 0x000fea0003800200 */
.L_x_51:
[----:B------:R-:W2:Y:S04]  /*0fb0*/  LDG.E.64 R10, desc[UR36][R30.64+0x10] ;  /* 0x000010241e0a7981 */ /* 0x000ea8000c1e1b00 */
[----:B--2---:R-:W2:Y:S04]  /*0fc0*/  LD.E.64 R12, desc[UR36][R10.64] ;  /* 0x000000240a0c7980 */ /* 0x004ea8000c101b00 */
[----:B--2---:R-:W2:Y:S01]  /*0fd0*/  LD.E R8, desc[UR36][R12.64] ;  /* 0x000000240c087980 */ /* 0x004ea2000c101900 */
[----:B------:R-:W-:Y:S01]  /*0fe0*/  PRMT R0, R4, 0x9910, RZ ;  /* 0x0000991004007816 */ /* 0x000fe200000000ff */
[----:B------:R-:W-:Y:S01]  /*0ff0*/  HFMA2 R21, -RZ, RZ, 0, 0 ;  /* 0x00000000ff157431 */ /* 0x000fe200000001ff */
[----:B------:R-:W-:Y:S01]  /*1000*/  BSSY.RECONVERGENT B6, `(.L_x_52) ;  /* 0x000000c000067945 */ /* 0x000fe20003800200 */
[----:B------:R-:W-:Y:S01]  /*1010*/  IMAD.MOV.U32 R4, RZ, RZ, R10 ;  /* 0x000000ffff047224 */ /* 0x000fe200078e000a */
[----:B------:R-:W-:Y:S01]  /*1020*/  ISETP.NE.AND P0, PT, R0, RZ, PT ;  /* 0x000000ff0000720c */ /* 0x000fe20003f05270 */
[----:B------:R-:W-:Y:S01]  /*1030*/  IMAD.MOV.U32 R6, RZ, RZ, R16 ;  /* 0x000000ffff067224 */ /* 0x000fe200078e0010 */
[----:B------:R-:W-:Y:S01]  /*1040*/  MOV R5, R11 ;  /* 0x0000000b00057202 */ /* 0x000fe20000000f00 */
[----:B------:R-:W-:Y:S01]  /*1050*/  IMAD.MOV.U32 R7, RZ, RZ, R2 ;  /* 0x000000ffff077224 */ /* 0x000fe200078e0002 */
[----:B------:R-:W-:Y:S01]  /*1060*/  SEL R28, R17, R28, !P0 ;  /* 0x0000001c111c7207 */ /* 0x000fe20004000000 */
[----:B------:R-:W-:Y:S01]  /*1070*/  VIADD R17, R19, 0x2 ;  /* 0x0000000213117836 */ /* 0x000fe20000000000 */
[----:B------:R-:W-:-:S02]  /*1080*/  P2R R27, PR, RZ, 0x1 ;  /* 0x00000001ff1b7803 */ /* 0x000fc40000000000 */
[----:B------:R-:W-:Y:S01]  /*1090*/  MOV R20, 0x10c0 ;  /* 0x000010c000147802 */ /* 0x000fe20000000f00 */
[----:B--2---:R-:W0:Y:S06]  /*10a0*/  LDC.64 R8, c[0x2][R8] ;  /* 0x0080000008087b82 */ /* 0x004e2c0000000a00 */
[----:B0-----:R-:W-:Y:S05]  /*10b0*/  CALL.REL.NOINC R8 `(_Z6renderP4Vec3iiPK6CameraPP8GeometryiPK5Light) ;  /* 0xffffffec08d07344 */ /* 0x001fea0003c3ffff */
[----:B------:R-:W-:Y:S05]  /*10c0*/  BSYNC.RECONVERGENT B6 ;  /* 0x0000000000067941 */ /* 0x000fea0003800200 */
.L_x_52:
        /* <DEDUP_REMOVED lines=9> */
[----:B------:R-:W-:Y:S01]  /*1160*/  MOV R20, 0x11e0 ;  /* 0x000011e000147802 */ /* 0x000fe20000000f00 */
[----:B------:R-:W-:Y:S01]  /*1170*/  IMAD.MOV.U32 R6, RZ, RZ, R16 ;  /* 0x000000ffff067224 */ /* 0x000fe200078e0010 */
[----:B------:R-:W-:Y:S01]  /*1180*/  P2R R29, PR, RZ, 0x1 ;  /* 0x00000001ff1d7803 */ /* 0x000fe20000000000 */
[----:B------:R-:W-:Y:S01]  /*1190*/  VIADD R2, R19, 0x3 ;  /* 0x0000000313027836 */ /* 0x000fe20000000000 */
[----:B------:R-:W-:Y:S01]  /*11a0*/  SEL R17, R28, R17, !P0 ;  /* 0x000000111c117207 */ /* 0x000fe20004000000 */
[----:B------:R-:W-:Y:S01]  /*11b0*/  IMAD.MOV.U32 R21, RZ, RZ, 0x0 ;  /* 0x00000000ff157424 */ /* 0x000fe200078e00ff */
[----:B--2---:R-:W0:Y:S06]  /*11c0*/  LDC.64 R8, c[0x2][R8] ;  /* 0x0080000008087b82 */ /* 0x004e2c0000000a00 */
[----:B0-----:R-:W-:Y:S05]  /*11d0*/  CALL.REL.NOINC R8 `(_Z6renderP4Vec3iiPK6CameraPP8GeometryiPK5Light) ;  /* 0xffffffec08887344 */ /* 0x001fea0003c3ffff */
[----:B------:R-:W-:Y:S05]  /*11e0*/  BSYNC.RECONVERGENT B6 ;  /* 0x0000000000067941 */ /* 0x000fea0003800200 */
.L_x_53:
[----:B------:R-:W-:Y:S01]  /*11f0*/  ISETP.NE.AND P4, PT, R23, RZ, PT ;  /* 0x000000ff1700720c */ /* 0x000fe20003f85270 */
[----:B------:R-:W-:Y:S01]  /*1200*/  VIADD R19, R19, 0x4 ;  /* 0x0000000413137836 */ /* 0x000fe20000000000 */
[----:B------:R-:W-:Y:S02]  /*1210*/  ISETP.NE.AND P5, PT, R27, RZ, PT ;  /* 0x000000ff1b00720c */ /* 0x000fe40003fa5270 */
[----:B------:R-:W-:Y:S02]  /*1220*/  SEL R22, R22, 0x1, !P4 ;  /* 0x0000000116167807 */ /* 0x000fe40006000000 */
[----:B------:R-:W-:Y:S02]  /*1230*/  ISETP.NE.AND P6, PT, R29, RZ, PT ;  /* 0x000000ff1d00720c */ /* 0x000fe40003fc5270 */
[----:B------:R-:W-:Y:S02]  /*1240*/  PRMT R4, R4, 0x9910, RZ ;  /* 0x0000991004047816 */ /* 0x000fe400000000ff */
[----:B------:R-:W-:-:S02]  /*1250*/  SEL R22, R22, 0x1, !P5 ;  /* 0x0000000116167807 */ /* 0x000fc40006800000 */
[----:B------:R-:W-:Y:S02]  /*1260*/  ISETP.NE.AND P0, PT, R4, RZ, PT ;  /* 0x000000ff0400720c */ /* 0x000fe40003f05270 */
[----:B------:R-:W-:Y:S02]  /*1270*/  SEL R22, R22, 0x1, !P6 ;  /* 0x0000000116167807 */ /* 0x000fe40007000000 */
[----:B------:R-:W-:Y:S02]  /*1280*/  SEL R17, R17, R2, !P0 ;  /* 0x0000000211117207 */ /* 0x000fe40004000000 */
[----:B------:R-:W-:-:S07]  /*1290*/  SEL R22, R22, 0x1, !P0 ;  /* 0x0000000116167807 */ /* 0x000fce0004000000 */
.L_x_49:
[----:B------:R-:W-:-:S13]  /*12a0*/  ISETP.NE.AND P0, PT, R18, RZ, PT ;  /* 0x000000ff1200720c */ /* 0x000fda0003f05270 */
[----:B------:R-:W-:Y:S05]  /*12b0*/  @!P0 BRA `(.L_x_48) ;  /* 0x0000000000fc8947 */ /* 0x000fea0003800000 */
[----:B------:R-:W-:-:S13]  /*12c0*/  ISETP.NE.AND P0, PT, R18, 0x1, PT ;  /* 0x000000011200780c */ /* 0x000fda0003f05270 */
[----:B------:R-:W-:Y:S05]  /*12d0*/  @!P0 BRA `(.L_x_54) ;  /* 0x0000000000a08947 */ /* 0x000fea0003800000 */
[----:B------:R-:W0:Y:S02]  /*12e0*/  LDC.64 R28, c[0x0][0x398] ;  /* 0x0000e600ff1c7b82 */ /* 0x000e240000000a00 */
[----:B0-----:R-:W-:-:S05]  /*12f0*/  IMAD.WIDE.U32 R28, R19, 0x8, R28 ;  /* 0x00000008131c7825 */ /* 0x001fca00078e001c */
[----:B-1----:R-:W2:Y:S04]  /*1300*/  LDG.E.64 R4, desc[UR36][R28.64] ;  /* 0x000000241c047981 */ /* 0x002ea8000c1e1b00 */
[----:B--2---:R-:W2:Y:S04]  /*1310*/  LD.E.64 R8, desc[UR36][R4.64] ;  /* 0x0000002404087980 */ /* 0x004ea8000c101b00 */
[----:B--2---:R-:W2:Y:S01]  /*1320*/  LD.E R8, desc[UR36][R8.64] ;  /* 0x0000002408087980 */ /* 0x004ea2000c101900 */
[----:B------:R-:W-:Y:S01]  /*1330*/  IADD3 R16, P0, PT, R25, 0x30, RZ ;  /* 0x0000003019107810 */ /* 0x000fe20007f1e0ff */
[----:B------:R-:W-:Y:S01]  /*1340*/  BSSY.RECONVERGENT B6, `(.L_x_55) ;  /* 0x0000008000067945 */ /* 0x000fe20003800200 */
[----:B------:R-:W-:Y:S01]  /*1350*/  MOV R20, 0x13c0 ;  /* 0x000013c000147802 */ /* 0x000fe20000000f00 */
[----:B------:R-:W-:Y:S01]  /*1360*/  IMAD.MOV.U32 R21, RZ, RZ, 0x0 ;  /* 0x00000000ff157424 */ /* 0x000fe200078e00ff */
[----:B------:R-:W-:Y:S01]  /*1370*/  IADD3.X R2, PT, PT, RZ, R24, RZ, P0, !PT ;  /* 0x00000018ff027210 */ /* 0x000fe200007fe4ff */
[----:B------:R-:W-:-:S04]  /*1380*/  IMAD.MOV.U32 R6, RZ, RZ, R16 ;  /* 0x000000ffff067224 */ /* 0x000fc800078e0010 */
[----:B------:R-:W-:Y:S01]  /*1390*/  IMAD.MOV.U32 R7, RZ, RZ, R2 ;  /* 0x000000ffff077224 */ /* 0x000fe200078e0002 */
[----:B--2---:R0:W1:Y:S06]  /*13a0*/  LDC.64 R10, c[0x2][R8] ;  /* 0x00800000080a7b82 */ /* 0x00406c0000000a00 */
[----:B01----:R-:W-:Y:S05]  /*13b0*/  CALL.REL.NOINC R10 `(_Z6renderP4Vec3iiPK6CameraPP8GeometryiPK5Light) ;  /* 0xffffffec0a107344 */ /* 0x003fea0003c3ffff */
[----:B------:R-:W-:Y:S05]  /*13c0*/  BSYNC.RECONVERGENT B6 ;  /* 0x0000000000067941 */ /* 0x000fea0003800200 */
.L_x_55:
        /* <DEDUP_REMOVED lines=10> */
[----:B------:R-:W-:Y:S01]  /*1470*/  IADD3 R2, PT, PT, R19, 0x1, RZ ;  /* 0x0000000113027810 */ /* 0x000fe20007ffe0ff */
[----:B------:R-:W-:Y:S01]  /*1480*/  IMAD.MOV.U32 R21, RZ, RZ, 0x0 ;  /* 0x00000000ff157424 */ /* 0x000fe200078e00ff */
[----:B------:R-:W-:-:S02]  /*1490*/  P2R R16, PR, RZ, 0x1 ;  /* 0x00000001ff107803 */ /* 0x000fc40000000000 */
[----:B------:R-:W-:Y:S02]  /*14a0*/  SEL R17, R17, R19, !P0 ;  /* 0x0000001311117207 */ /* 0x000fe40004000000 */
[----:B------:R-:W-:Y:S01]  /*14b0*/  MOV R20, 0x14e0 ;  /* 0x000014e000147802 */ /* 0x000fe20000000f00 */
[----:B--2---:R-:W0:Y:S06]  /*14c0*/  LDC.64 R8, c[0x2][R8] ;  /* 0x0080000008087b82 */ /* 0x004e2c0000000a00 */
[----:B0-----:R-:W-:Y:S05]  /*14d0*/  CALL.REL.NOINC R8 `(_Z6renderP4Vec3iiPK6CameraPP8GeometryiPK5Light) ;  /* 0xffffffe808c87344 */ /* 0x001fea0003c3ffff */
[----:B------:R-:W-:Y:S05]  /*14e0*/  BSYNC.RECONVERGENT B6 ;  /* 0x0000000000067941 */ /* 0x000fea0003800200 */
.L_x_56:
[----:B------:R-:W-:Y:S01]  /*14f0*/  ISETP.NE.AND P6, PT, R16, RZ, PT ;  /* 0x000000ff1000720c */ /* 0x000fe20003fc5270 */
[----:B------:R-:W-:Y:S01]  /*1500*/  VIADD R19, R19, 0x2 ;  /* 0x0000000213137836 */ /* 0x000fe20000000000 */
[----:B------:R-:W-:Y:S02]  /*1510*/  PRMT R4, R4, 0x9910, RZ ;  /* 0x0000991004047816 */ /* 0x000fe400000000ff */
[----:B------:R-:W-:Y:S02]  /*1520*/  SEL R22, R22, 0x1, !P6 ;  /* 0x0000000116167807 */ /* 0x000fe40007000000 */
[----:B------:R-:W-:-:S04]  /*1530*/  ISETP.NE.AND P0, PT, R4, RZ, PT ;  /* 0x000000ff0400720c */ /* 0x000fc80003f05270 */
[----:B------:R-:W-:Y:S02]  /*1540*/  SEL R22, R22, 0x1, !P0 ;  /* 0x0000000116167807 */ /* 0x000fe40004000000 */
[----:B------:R-:W-:-:S07]  /*1550*/  SEL R17, R17, R2, !P0 ;  /* 0x0000000211117207 */ /* 0x000fce0004000000 */
.L_x_54:
[----:B------:R-:W0:Y:S02]  /*1560*/  LDCU UR4, c[0x0][0x3a0] ;  /* 0x00007400ff0477ac */ /* 0x000e240008000800 */
[----:B0-----:R-:W-:-:S04]  /*1570*/  ULOP3.LUT UR4, UR4, 0x1, URZ, 0xc0, !UPT ;  /* 0x0000000104047892 */ /* 0x001fc8000f8ec0ff */
[----:B------:R-:W-:-:S09]  /*1580*/  UISETP.NE.U32.AND UP0, UPT, UR4, 0x1, UPT ;  /* 0x000000010400788c */ /* 0x000fd2000bf05070 */
[----:B------:R-:W-:Y:S05]  /*1590*/  BRA.U UP0, `(.L_x_48) ;  /* 0x0000000100447547 */ /* 0x000fea000b800000 */
        /* <DEDUP_REMOVED lines=9> */
[----:B------:R-:W-:Y:S01]  /*1630*/  IMAD.X R7, RZ, RZ, R24, P0 ;  /* 0x000000ffff077224 */ /* 0x000fe200000e0618 */
[----:B--2---:R0:W1:Y:S07]  /*1640*/  LDC.64 R10, c[0x2][R8] ;  /* 0x00800000080a7b82 */ /* 0x00406e0000000a00 */
[----:B01----:R-:W-:Y:S05]  /*1650*/  CALL.REL.NOINC R10 `(_Z6renderP4Vec3iiPK6CameraPP8GeometryiPK5Light) ;  /* 0xffffffe80a687344 */ /* 0x003fea0003c3ffff */
[----:B------:R-:W-:Y:S05]  /*1660*/  BSYNC.RECONVERGENT B6 ;  /* 0x0000000000067941 */ /* 0x000fea0003800200 */
.L_x_57:
[----:B------:R-:W-:-:S04]  /*1670*/  PRMT R4, R4, 0x9910, RZ ;  /* 0x0000991004047816 */ /* 0x000fc800000000ff */
[----:B------:R-:W-:-:S04]  /*1680*/  ISETP.NE.AND P0, PT, R4, RZ, PT ;  /* 0x000000ff0400720c */ /* 0x000fc80003f05270 */
[----:B------:R-:W-:Y:S02]  /*1690*/  SEL R22, R22, 0x1, !P0 ;  /* 0x0000000116167807 */ /* 0x000fe40004000000 */
[----:B------:R-:W-:-:S07]  /*16a0*/  SEL R17, R17, R19, !P0 ;  /* 0x0000001311117207 */ /* 0x000fce0004000000 */
.L_x_48:
[----:B------:R-:W-:Y:S01]  /*16b0*/  LOP3.LUT P0, RZ, R22, 0xff, RZ, 0xc0, !PT ;  /* 0x000000ff16ff7812 */ /* 0x000fe2000780c0ff */
[----:B------:R-:W-:Y:S02]  /*16c0*/  IMAD.MOV.U32 R38, RZ, RZ, R17 ;  /* 0x000000ffff267224 */ /* 0x000fe400078e0011 */
[----:B------:R-:W-:Y:S01]  /*16d0*/  IMAD.MOV.U32 R39, RZ, RZ, RZ ;  /* 0x000000ffff277224 */ /* 0x000fe200078e00ff */
[----:B------:R-:W-:-:S13]  /*16e0*/  PLOP3.LUT P0, PT, P0, PT, PT, 0x8, 0x80 ;  /* 0x000000000080781c */ /* 0x000fda000070e170 */
.L_x_37:
[----:B------:R-:W-:Y:S01]  /*16f0*/  BSSY.RECONVERGENT B7, `(.L_x_58) ;  /* 0x00000fa000077945 */ /* 0x000fe20003800200 */
[----:B-1----:R-:W-:Y:S01]  /*1700*/  IMAD.MOV.U32 R5, RZ, RZ, RZ ;  /* 0x000000ffff057224 */ /* 0x002fe200078e00ff */
[----:B------:R-:W-:Y:S01]  /*1710*/  MOV R7, RZ ;  /* 0x000000ff00077202 */ /* 0x000fe20000000f00 */
[----:B------:R-:W-:Y:S01]  /*1720*/  IMAD.MOV.U32 R9, RZ, RZ, RZ ;  /* 0x000000ffff097224 */ /* 0x000fe200078e00ff */
[----:B------:R-:W-:Y:S06]  /*1730*/  @P0 BRA `(.L_x_59) ;  /* 0x0000000c00d40947 */ /* 0x000fec0003800000 */
[----:B------:R-:W0:Y:S01]  /*1740*/  LDC.64 R6, c[0x0][0x3a8] ;  /* 0x0000ea00ff067b82 */ /* 0x000e220000000a00 */
[----:B------:R-:W2:Y:S04]  /*1750*/  LDL R8, [R1+0x50] ;  /* 0x0000500001087983 */ /* 0x000ea80000100800 */
[----:B------:R-:W2:Y:S03]  /*1760*/  LDL.64 R22, [R1+0x30] ;  /* 0x0000300001167983 */ /* 0x000ea60000100a00 */
[----:B------:R-:W1:Y:S01]  /*1770*/  LDC R27, c[0x0][0x3a0] ;  /* 0x0000e800ff1b7b82 */ /* 0x000e620000000800 */
[----:B------:R-:W2:Y:S04]  /*1780*/  LDL.64 R16, [R1+0x40] ;  /* 0x0000400001107983 */ /* 0x000ea80000100a00 */
[----:B------:R-:W3:Y:S04]  /*1790*/  LDL.64 R4, [R1+0x38] ;  /* 0x0000380001047983 */ /* 0x000ee80000100a00 */
[----:B0-----:R-:W4:Y:S04]  /*17a0*/  LDG.E R0, desc[UR36][R6.64+0x4] ;  /* 0x0000042406007981 */ /* 0x001f28000c1e1900 */
[----:B------:R-:W5:Y:S04]  /*17b0*/  LDG.E R19, desc[UR36][R6.64] ;  /* 0x0000002406137981 */ /* 0x000f68000c1e1900 */
[----:B------:R-:W5:Y:S01]  /*17c0*/  LDG.E R2, desc[UR36][R6.64+0x8] ;  /* 0x0000082406027981 */ /* 0x000f62000c1e1900 */
[----:B------:R-:W-:Y:S01]  /*17d0*/  IADD3 R29, P1, PT, R25, 0xc, RZ ;  /* 0x0000000c191d7810 */ /* 0x000fe20007f3e0ff */
[----:B------:R-:W-:Y:S01]  /*17e0*/  BSSY.RECONVERGENT B6, `(.L_x_60) ;  /* 0x000001c000067945 */ /* 0x000fe20003800200 */
[----:B-1----:R-:W-:-:S03]  /*17f0*/  ISETP.GE.AND P2, PT, R27, 0x1, PT ;  /* 0x000000011b00780c */ /* 0x002fc60003f46270 */
[----:B------:R-:W-:Y:S02]  /*1800*/  IMAD.X R28, RZ, RZ, R24, P1 ;  /* 0x000000ffff1c7224 */ /* 0x000fe400008e0618 */
[C---:B--2---:R-:W-:Y:S01]  /*1810*/  FFMA R23, R8.reuse, R16, R23 ;  /* 0x0000001008177223 */ /* 0x044fe20000000017 */
[C---:B---3--:R-:W-:Y:S01]  /*1820*/  FFMA R22, R8.reuse, R5, R22 ;  /* 0x0000000508167223 */ /* 0x048fe20000000016 */
[----:B------:R-:W-:-:S04]  /*1830*/  FFMA R17, R8, R17, R4 ;  /* 0x0000001108117223 */ /* 0x000fc80000000004 */
[----:B------:R0:W-:Y:S04]  /*1840*/  STL.64 [R1], R22 ;  /* 0x0000001601007387 */ /* 0x0001e80000100a00 */
[----:B------:R0:W-:Y:S01]  /*1850*/  STL [R1+0x8], R17 ;  /* 0x0000081101007387 */ /* 0x0001e20000100800 */
[----:B----4-:R-:W-:Y:S01]  /*1860*/  FADD R37, -R23, R0 ;  /* 0x0000000017257221 */ /* 0x010fe20000000100 */
[----:B-----5:R-:W-:-:S03]  /*1870*/  FADD R19, -R22, R19 ;  /* 0x0000001316137221 */ /* 0x020fc60000000100 */
[----:B------:R-:W-:Y:S01]  /*1880*/  FMUL R0, R37, R37 ;  /* 0x0000002525007220 */ /* 0x000fe20000400000 */
[----:B------:R-:W-:-:S03]  /*1890*/  FADD R31, -R17, R2 ;  /* 0x00000002111f7221 */ /* 0x000fc60000000100 */
[----:B------:R-:W-:-:S04]  /*18a0*/  FFMA R0, R19, R19, R0 ;  /* 0x0000001313007223 */ /* 0x000fc80000000000 */
[----:B------:R-:W-:-:S04]  /*18b0*/  FFMA R4, R31, R31, R0 ;  /* 0x0000001f1f047223 */ /* 0x000fc80000000000 */
[----:B------:R-:W-:Y:S01]  /*18c0*/  VIADD R0, R4, 0xf3000000 ;  /* 0xf300000004007836 */ /* 0x000fe20000000000 */
[----:B------:R0:W1:Y:S04]  /*18d0*/  MUFU.RSQ R3, R4 ;  /* 0x0000000400037308 */ /* 0x0000680000001400 */
[----:B------:R-:W-:Y:S02]  /*18e0*/  ISETP.GT.U32.AND P0, PT, R0, 0x727fffff, PT ;  /* 0x727fffff0000780c */ /* 0x000fe40003f04070 */
[----:B------:R-:W-:-:S11]  /*18f0*/  P2R R0, PR, RZ, 0x4 ;  /* 0x00000004ff007803 */ /* 0x000fd60000000000 */
[----:B01----:R-:W-:Y:S05]  /*1900*/  @!P0 BRA `(.L_x_61) ;  /* 0x0000000000148947 */ /* 0x003fea0003800000 */
[----:B------:R-:W-:Y:S01]  /*1910*/  HFMA2 R21, -RZ, RZ, 0, 0 ;  /* 0x00000000ff157431 */ /* 0x000fe200000001ff */
[----:B------:R-:W-:-:S07]  /*1920*/  MOV R20, 0x1940 ;  /* 0x0000194000147802 */ /* 0x000fce0000000f00 */
[----:B------:R-:W-:Y:S05]  /*1930*/  CALL.REL.NOINC `($__internal_2_$__cuda_sm20_sqrt_rn_f32_slowpath) ;  /* 0x0000002400107944 */ /* 0x000fea0003c00000 */
[----:B------:R-:W-:Y:S01]  /*1940*/  IMAD.MOV.U32 R16, RZ, RZ, R4 ;  /* 0x000000ffff107224 */ /* 0x000fe200078e0004 */
[----:B------:R-:W-:Y:S06]  /*1950*/  BRA `(.L_x_62) ;  /* 0x0000000000107947 */ /* 0x000fec0003800000 */
.L_x_61:
[----:B------:R-:W-:Y:S01]  /*1960*/  FMUL.FTZ R5, R4, R3 ;  /* 0x0000000304057220 */ /* 0x000fe20000410000 */
[----:B------:R-:W-:-:S03]  /*1970*/  FMUL.FTZ R3, R3, 0.5 ;  /* 0x3f00000003037820 */ /* 0x000fc60000410000 */
[----:B------:R-:W-:-:S04]  /*1980*/  FFMA R4, -R5, R5, R4 ;  /* 0x0000000505047223 */ /* 0x000fc80000000104 */
[----:B------:R-:W-:-:S07]  /*1990*/  FFMA R16, R4, R3, R5 ;  /* 0x0000000304107223 */ /* 0x000fce0000000005 */
.L_x_62:
[----:B------:R-:W-:Y:S05]  /*19a0*/  BSYNC.RECONVERGENT B6 ;  /* 0x0000000000067941 */ /* 0x000fea0003800200 */
.L_x_60:
[----:B------:R-:W0:Y:S01]  /*19b0*/  MUFU.RCP R3, R16 ;  /* 0x0000001000037308 */ /* 0x000e220000001000 */
[----:B------:R-:W-:Y:S07]  /*19c0*/  BSSY.RECONVERGENT B6, `(.L_x_63) ;  /* 0x000000e000067945 */ /* 0x000fee0003800200 */
[----:B------:R-:W1:Y:S01]  /*19d0*/  FCHK P0, R19, R16 ;  /* 0x0000001013007302 */ /* 0x000e620000000000 */
[----:B0-----:R-:W-:-:S04]  /*19e0*/  FFMA R0, R3, -R16, 1 ;  /* 0x3f80000003007423 */ /* 0x001fc80000000810 */
[----:B------:R-:W-:-:S04]  /*19f0*/  FFMA R0, R3, R0, R3 ;  /* 0x0000000003007223 */ /* 0x000fc80000000003 */
[----:B------:R-:W-:-:S04]  /*1a00*/  FFMA R3, R19, R0, RZ ;  /* 0x0000000013037223 */ /* 0x000fc800000000ff */
[----:B------:R-:W-:-:S04]  /*1a10*/  FFMA R18, R3, -R16, R19 ;  /* 0x8000001003127223 */ /* 0x000fc80000000013 */
[----:B------:R-:W-:Y:S01]  /*1a20*/  FFMA R18, R0, R18, R3 ;  /* 0x0000001200127223 */ /* 0x000fe20000000003 */
[----:B-1----:R-:W-:Y:S06]  /*1a30*/  @!P0 BRA `(.L_x_64) ;  /* 0x0000000000188947 */ /* 0x002fec0003800000 */
[----:B------:R-:W-:Y:S01]  /*1a40*/  IMAD.MOV.U32 R4, RZ, RZ, R19 ;  /* 0x000000ffff047224 */ /* 0x000fe200078e0013 */
[----:B------:R-:W-:Y:S01]  /*1a50*/  MOV R20, 0x1a90 ;  /* 0x00001a9000147802 */ /* 0x000fe20000000f00 */
[----:B------:R-:W-:Y:S01]  /*1a60*/  IMAD.MOV.U32 R5, RZ, RZ, R16 ;  /* 0x000000ffff057224 */ /* 0x000fe200078e0010 */
[----:B------:R-:W-:-:S07]  /*1a70*/  MOV R21, 0x0 ;  /* 0x0000000000157802 */ /* 0x000fce0000000f00 */
[----:B------:R-:W-:Y:S05]  /*1a80*/  CALL.REL.NOINC `($__internal_3_$__cuda_sm3x_div_rn_noftz_f32_slowpath) ;  /* 0x0000002400287944 */ /* 0x000fea0003c00000 */
[----:B------:R-:W-:-:S07]  /*1a90*/  IMAD.MOV.U32 R18, RZ, RZ, R4 ;  /* 0x000000ffff127224 */ /* 0x000fce00078e0004 */
.L_x_64:
[----:B------:R-:W-:Y:S05]  /*1aa0*/  BSYNC.RECONVERGENT B6 ;  /* 0x0000000000067941 */ /* 0x000fea0003800200 */
.L_x_63:
        /* <DEDUP_REMOVED lines=9> */
[----:B------:R-:W-:Y:S02]  /*1b40*/  HFMA2 R21, -RZ, RZ, 0, 0 ;  /* 0x00000000ff157431 */ /* 0x000fe400000001ff */
[----:B------:R-:W-:Y:S01]  /*1b50*/  IMAD.MOV.U32 R4, RZ, RZ, R37 ;  /* 0x000000ffff047224 */ /* 0x000fe200078e0025 */
[----:B------:R-:W-:Y:S01]  /*1b60*/  MOV R20, 0x1b90 ;  /* 0x00001b9000147802 */ /* 0x000fe20000000f00 */
[----:B------:R-:W-:-:S07]  /*1b70*/  IMAD.MOV.U32 R5, RZ, RZ, R16 ;  /* 0x000000ffff057224 */ /* 0x000fce00078e0010 */
[----:B------:R-:W-:Y:S05]  /*1b80*/  CALL.REL.NOINC `($__internal_3_$__cuda_sm3x_div_rn_noftz_f32_slowpath) ;  /* 0x0000002000e87944 */ /* 0x000fea0003c00000 */
[----:B------:R-:W-:-:S07]  /*1b90*/  IMAD.MOV.U32 R19, RZ, RZ, R4 ;  /* 0x000000ffff137224 */ /* 0x000fce00078e0004 */
.L_x_66:
[----:B------:R-:W-:Y:S05]  /*1ba0*/  BSYNC.RECONVERGENT B6 ;  /* 0x0000000000067941 */ /* 0x000fea0003800200 */
.L_x_65:
        /* <DEDUP_REMOVED lines=15> */
.L_x_68:
[----:B------:R-:W-:Y:S05]  /*1ca0*/  BSYNC.RECONVERGENT B6 ;  /* 0x0000000000067941 */ /* 0x000fea0003800200 */
.L_x_67:
[----:B------:R-:W-:Y:S02]  /*1cb0*/  HFMA2 R5, -RZ, RZ, 28, 0 ;  /* 0x4f000000ff057431 */ /* 0x000fe400000001ff */
[----:B------:R-:W-:Y:S01]  /*1cc0*/  IMAD.MOV.U32 R16, RZ, RZ, R23 ;  /* 0x000000ffff107224 */ /* 0x000fe200078e0017 */
[----:B------:R0:W-:Y:S01]  /*1cd0*/  STL [R1+0xc], R22 ;  /* 0x00000c1601007387 */ /* 0x0001e20000100800 */
[----:B------:R-:W-:Y:S01]  /*1ce0*/  IMAD.MOV.U32 R4, RZ, RZ, 0x3dcccccd ;  /* 0x3dcccccdff047424 */ /* 0x000fe200078e00ff */
[----:B------:R-:W-:Y:S01]  /*1cf0*/  ISETP.GE.AND P0, PT, R27, 0x1, PT ;  /* 0x000000011b00780c */ /* 0x000fe20003f06270 */
[----:B------:R-:W-:Y:S01]  /*1d00*/  IMAD.MOV.U32 R3, RZ, RZ, 0x4f000000 ;  /* 0x4f000000ff037424 */ /* 0x000fe200078e00ff */
[----:B------:R0:W-:Y:S04]  /*1d10*/  STL.64 [R1+0x10], R16 ;  /* 0x0000101001007387 */ /* 0x0001e80000100a00 */
[----:B------:R0:W-:Y:S04]  /*1d20*/  STL.64 [R1+0x28], R4 ;  /* 0x0000280401007387 */ /* 0x0001e80000100a00 */
[----:B------:R0:W-:Y:S04]  /*1d30*/  STL.64 [R1+0x20], R2 ;  /* 0x0000200201007387 */ /* 0x0001e80000100a00 */
[----:B------:R0:W-:Y:S01]  /*1d40*/  STL.64 [R1+0x18], R18 ;  /* 0x0000181201007387 */ /* 0x0001e20000100a00 */
[----:B------:R-:W-:Y:S05]  /*1d50*/  @!P0 BRA `(.L_x_69) ;  /* 0x0000000000608947 */ /* 0x000fea0003800000 */
[----:B0-----:R-:W-:-:S07]  /*1d60*/  IMAD.MOV.U32 R16, RZ, RZ, RZ ;  /* 0x000000ffff107224 */ /* 0x001fce00078e00ff */
.L_x_71:
[----:B------:R-:W0:Y:S02]  /*1d70*/  LDC.64 R8, c[0x0][0x398] ;  /* 0x0000e600ff087b82 */ /* 0x000e240000000a00 */
[----:B0-----:R-:W-:-:S05]  /*1d80*/  IMAD.WIDE.U32 R8, R16, 0x8, R8 ;  /* 0x0000000810087825 */ /* 0x001fca00078e0008 */
[----:B------:R-:W2:Y:S04]  /*1d90*/  LDG.E.64 R4, desc[UR36][R8.64] ;  /* 0x0000002408047981 */ /* 0x000ea8000c1e1b00 */
[----:B--2---:R-:W2:Y:S04]  /*1da0*/  LD.E.64 R10, desc[UR36][R4.64] ;  /* 0x00000024040a7980 */ /* 0x004ea8000c101b00 */
[----:B--2---:R-:W2:Y:S01]  /*1db0*/  LD.E R10, desc[UR36][R10.64] ;  /* 0x000000240a0a7980 */ /* 0x004ea2000c101900 */
[----:B------:R-:W-:Y:S01]  /*1dc0*/  BSSY.RECONVERGENT B6, `(.L_x_70) ;  /* 0x0000007000067945 */ /* 0x000fe20003800200 */
[----:B------:R-:W-:Y:S01]  /*1dd0*/  IMAD.MOV.U32 R6, RZ, RZ, R29 ;  /* 0x000000ffff067224 */ /* 0x000fe200078e001d */
[----:B------:R-:W-:Y:S01]  /*1de0*/  MOV R7, R28 ;  /* 0x0000001c00077202 */ /* 0x000fe20000000f00 */
[----:B------:R-:W-:Y:S01]  /*1df0*/  IMAD.MOV.U32 R21, RZ, RZ, 0x0 ;  /* 0x00000000ff157424 */ /* 0x000fe200078e00ff */
[----:B------:R-:W-:Y:S01]  /*1e00*/  MOV R20, 0x1e30 ;  /* 0x00001e3000147802 */ /* 0x000fe20000000f00 */
[----:B--2---:R0:W1:Y:S06]  /*1e10*/  LDC.64 R12, c[0x2][R10] ;  /* 0x008000000a0c7b82 */ /* 0x00406c0000000a00 */
[----:B01----:R-:W-:Y:S05]  /*1e20*/  CALL.REL.NOINC R12 `(_Z6renderP4Vec3iiPK6CameraPP8GeometryiPK5Light) ;  /* 0xffffffe00c747344 */ /* 0x003fea0003c3ffff */
[----:B------:R-:W-:Y:S05]  /*1e30*/  BSYNC.RECONVERGENT B6 ;  /* 0x0000000000067941 */ /* 0x000fea0003800200 */
.L_x_70:
[----:B------:R-:W-:Y:S01]  /*1e40*/  PRMT R0, R4, 0x9910, RZ ;  /* 0x0000991004007816 */ /* 0x000fe200000000ff */
[----:B------:R-:W-:Y:S02]  /*1e50*/  HFMA2 R9, -RZ, RZ, 0, 0 ;  /* 0x00000000ff097431 */ /* 0x000fe400000001ff */
[----:B------:R-:W-:Y:S01]  /*1e60*/  IMAD.MOV.U32 R5, RZ, RZ, RZ ;  /* 0x000000ffff057224 */ /* 0x000fe200078e00ff */
[----:B------:R-:W-:Y:S01]  /*1e70*/  ISETP.NE.AND P0, PT, R0, RZ, PT ;  /* 0x000000ff0000720c */ /* 0x000fe20003f05270 */
[----:B------:R-:W-:-:S12]  /*1e80*/  IMAD.MOV.U32 R7, RZ, RZ, RZ ;  /* 0x000000ffff077224 */ /* 0x000fd800078e00ff */
[----:B------:R-:W-:Y:S05]  /*1e90*/  @P0 BRA `(.L_x_59) ;  /* 0x0000000400fc0947 */ /* 0x000fea0003800000 */
[----:B------:R-:W0:Y:S01]  /*1ea0*/  LDCU UR4, c[0x0][0x3a0] ;  /* 0x00007400ff0477ac */ /* 0x000e220008000800 */
[----:B------:R-:W-:-:S05]  /*1eb0*/  VIADD R16, R16, 0x1 ;  /* 0x0000000110107836 */ /* 0x000fca0000000000 */
[----:B0-----:R-:W-:-:S13]  /*1ec0*/  ISETP.NE.AND P0, PT, R16, UR4, PT ;  /* 0x0000000410007c0c */ /* 0x001fda000bf05270 */
[----:B------:R-:W-:Y:S05]  /*1ed0*/  @P0 BRA `(.L_x_71) ;  /* 0xfffffffc00a40947 */ /* 0x000fea000383ffff */
.L_x_69:
[----:B------:R-:W0:Y:S02]  /*1ee0*/  LDCU.64 UR4, c[0x0][0x398] ;  /* 0x00007300ff0477ac */ /* 0x000e240008000a00 */
[----:B0-----:R-:W-:-:S04]  /*1ef0*/  LEA R16, P0, R38, UR4, 0x3 ;  /* 0x0000000426107c11 */ /* 0x001fc8000f8018ff */
[----:B------:R-:W-:-:S05]  /*1f00*/  LEA.HI.X R17, R38, UR5, R39, 0x3, P0 ;  /* 0x0000000526117c11 */ /* 0x000fca00080f1c27 */
[----:B------:R-:W2:Y:S04]  /*1f10*/  LDG.E.64 R4, desc[UR36][R16.64] ;  /* 0x0000002410047981 */ /* 0x000ea8000c1e1b00 */
[----:B--2---:R-:W2:Y:S04]  /*1f20*/  LD.E.64 R8, desc[UR36][R4.64] ;  /* 0x0000002404087980 */ /* 0x004ea8000c101b00 */
[----:B--2---:R-:W2:Y:S01]  /*1f30*/  LD.E R8, desc[UR36][R8.64+0x8] ;  /* 0x0000082408087980 */ /* 0x004ea2000c101900 */
[----:B------:R-:W-:Y:S01]  /*1f40*/  BSSY.RECONVERGENT B6, `(.L_x_72) ;  /* 0x0000007000067945 */ /* 0x000fe20003800200 */
[----:B------:R-:W-:Y:S01]  /*1f50*/  IMAD.MOV.U32 R6, RZ, RZ, R25 ;  /* 0x000000ffff067224 */ /* 0x000fe200078e0019 */
[----:B------:R-:W-:Y:S01]  /*1f60*/  MOV R20, 0x1fb0 ;  /* 0x00001fb000147802 */ /* 0x000fe20000000f00 */
[----:B------:R-:W-:Y:S01]  /*1f70*/  IMAD.MOV.U32 R7, RZ, RZ, R24 ;  /* 0x000000ffff077224 */ /* 0x000fe200078e0018 */
[----:B------:R-:W-:Y:S01]  /*1f80*/  MOV R21, 0x0 ;  /* 0x0000000000157802 */ /* 0x000fe20000000f00 */
[----:B--2---:R0:W1:Y:S06]  /*1f90*/  LDC.64 R10, c[0x2][R8] ;  /* 0x00800000080a7b82 */ /* 0x00406c0000000a00 */
[----:B01----:R-:W-:Y:S05]  /*1fa0*/  CALL.REL.NOINC R10 `(_Z6renderP4Vec3iiPK6CameraPP8GeometryiPK5Light) ;  /* 0xffffffe00a147344 */ /* 0x003fea0003c3ffff */
[----:B------:R-:W-:Y:S05]  /*1fb0*/  BSYNC.RECONVERGENT B6 ;  /* 0x0000000000067941 */ /* 0x000fea0003800200 */
.L_x_72:
[----:B------:R-:W-:Y:S01]  /*1fc0*/  FMUL R3, R5, R5 ;  /* 0x0000000505037220 */ /* 0x000fe20000400000 */
[----:B------:R-:W-:Y:S01]  /*1fd0*/  BSSY.RECONVERGENT B6, `(.L_x_73) ;  /* 0x0000014000067945 */ /* 0x000fe20003800200 */
[----:B------:R-:W-:Y:S01]  /*1fe0*/  IMAD.MOV.U32 R27, RZ, RZ, R5 ;  /* 0x000000ffff1b7224 */ /* 0x000fe200078e0005 */
[-C--:B------:R-:W-:Y:S01]  /*1ff0*/  MOV R29, R4.reuse ;  /* 0x00000004001d7202 */ /* 0x080fe20000000f00 */
[----:B------:R-:W-:Y:S01]  /*2000*/  FFMA R3, R4, R4, R3 ;  /* 0x0000000404037223 */ /* 0x000fe20000000003 */
[----:B------:R-:W-:-:S03]  /*2010*/  IMAD.MOV.U32 R25, RZ, RZ, R6 ;  /* 0x000000ffff197224 */ /* 0x000fc600078e0006 */
[----:B------:R-:W-:-:S04]  /*2020*/  FFMA R3, R6, R6, R3 ;  /* 0x0000000606037223 */ /* 0x000fc80000000003 */
[----:B------:R-:W-:Y:S01]  /*2030*/  VIADD R7, R3, 0xf3000000 ;  /* 0xf300000003077836 */ /* 0x000fe20000000000 */
[----:B------:R0:W1:Y:S04]  /*2040*/  MUFU.RSQ R0, R3 ;  /* 0x0000000300007308 */ /* 0x0000680000001400 */
[----:B------:R-:W-:-:S13]  /*2050*/  ISETP.GT.U32.AND P0, PT, R7, 0x727fffff, PT ;  /* 0x727fffff0700780c */ /* 0x000fda0003f04070 */
[----:B01----:R-:W-:Y:S05]  /*2060*/  @!P0 BRA `(.L_x_74) ;  /* 0x0000000000188947 */ /* 0x003fea0003800000 */
[----:B------:R-:W-:Y:S01]  /*2070*/  IMAD.MOV.U32 R4, RZ, RZ, R3 ;  /* 0x000000ffff047224 */ /* 0x000fe200078e0003 */
[----:B------:R-:W-:Y:S01]  /*2080*/  MOV R20, 0x20b0 ;  /* 0x000020b000147802 */ /* 0x000fe20000000f00 */
[----:B------:R-:W-:-:S07]  /*2090*/  IMAD.MOV.U32 R21, RZ, RZ, 0x0 ;  /* 0x00000000ff157424 */ /* 0x000fce00078e00ff */
[----:B------:R-:W-:Y:S05]  /*20a0*/  CALL.REL.NOINC `($__internal_2_$__cuda_sm20_sqrt_rn_f32_slowpath) ;  /* 0x0000001c00347944 */ /* 0x000fea0003c00000 */
[----:B------:R-:W-:Y:S01]  /*20b0*/  IMAD.MOV.U32 R24, RZ, RZ, R4 ;  /* 0x000000ffff187224 */ /* 0x000fe200078e0004 */
[----:B------:R-:W-:Y:S06]  /*20c0*/  BRA `(.L_x_75) ;  /* 0x0000000000107947 */ /* 0x000fec0003800000 */
.L_x_74:
[----:B------:R-:W-:Y:S01]  /*20d0*/  FMUL.FTZ R24, R3, R0 ;  /* 0x0000000003187220 */ /* 0x000fe20000410000 */
[----:B------:R-:W-:-:S03]  /*20e0*/  FMUL.FTZ R0, R0, 0.5 ;  /* 0x3f00000000007820 */ /* 0x000fc60000410000 */
[----:B------:R-:W-:-:S04]  /*20f0*/  FFMA R3, -R24, R24, R3 ;  /* 0x0000001818037223 */ /* 0x000fc80000000103 */
[----:B------:R-:W-:-:S07]  /*2100*/  FFMA R24, R3, R0, R24 ;  /* 0x0000000003187223 */ /* 0x000fce0000000018 */
.L_x_75:
[----:B------:R-:W-:Y:S05]  /*2110*/  BSYNC.RECONVERGENT B6 ;  /* 0x0000000000067941 */ /* 0x000fea0003800200 */
.L_x_73:
        /* <DEDUP_REMOVED lines=9> */
[----:B------:R-:W-:Y:S01]  /*21b0*/  MOV R4, R29 ;  /* 0x0000001d00047202 */ /* 0x000fe20000000f00 */
[----:B------:R-:W-:Y:S01]  /*21c0*/  IMAD.MOV.U32 R5, RZ, RZ, R24 ;  /* 0x000000ffff057224 */ /* 0x000fe200078e0018 */
[----:B------:R-:W-:Y:S01]  /*21d0*/  MOV R20, 0x2200 ;  /* 0x0000220000147802 */ /* 0x000fe20000000f00 */
[----:B------:R-:W-:-:S07]  /*21e0*/  IMAD.MOV.U32 R21, RZ, RZ, 0x0 ;  /* 0x00000000ff157424 */ /* 0x000fce00078e00ff */
[----:B------:R-:W-:Y:S05]  /*21f0*/  CALL.REL.NOINC `($__internal_3_$__cuda_sm3x_div_rn_noftz_f32_slowpath) ;  /* 0x0000001c004c7944 */ /* 0x000fea0003c00000 */
[----:B------:R-:W-:-:S07]  /*2200*/  IMAD.MOV.U32 R23, RZ, RZ, R4 ;  /* 0x000000ffff177224 */ /* 0x000fce00078e0004 */
.L_x_77:
[----:B------:R-:W-:Y:S05]  /*2210*/  BSYNC.RECONVERGENT B6 ;  /* 0x0000000000067941 */ /* 0x000fea0003800200 */
.L_x_76:
        /* <DEDUP_REMOVED lines=15> */
.L_x_79:
[----:B------:R-:W-:Y:S05]  /*2310*/  BSYNC.RECONVERGENT B6 ;  /* 0x0000000000067941 */ /* 0x000fea0003800200 */
.L_x_78:
        /* <DEDUP_REMOVED lines=14> */
.L_x_81:
[----:B------:R-:W-:Y:S05]  /*2400*/  BSYNC.RECONVERGENT B6 ;  /* 0x0000000000067941 */ /* 0x000fea0003800200 */
.L_x_80:
[----:B------:R-:W2:Y:S01]  /*2410*/  LDG.E.64 R16, desc[UR36][R16.64] ;  /* 0x0000002410107981 */ /* 0x000ea2000c1e1b00 */
[----:B------:R-:W0:Y:S03]  /*2420*/  LDC.64 R6, c[0x0][0x3a8] ;  /* 0x0000ea00ff067b82 */ /* 0x000e260000000a00 */
[----:B0-----:R-:W3:Y:S04]  /*2430*/  LDG.E R3, desc[UR36][R6.64+0x10] ;  /* 0x0000102406037981 */ /* 0x001ee8000c1e1900 */
[----:B------:R-:W4:Y:S04]  /*2440*/  LDG.E R12, desc[UR36][R6.64+0x1c] ;  /* 0x00001c24060c7981 */ /* 0x000f28000c1e1900 */
[----:B------:R-:W5:Y:S04]  /*2450*/  LDG.E R5, desc[UR36][R6.64+0x14] ;  /* 0x0000142406057981 */ /* 0x000f68000c1e1900 */
[----:B------:R-:W5:Y:S04]  /*2460*/  LDG.E R9, desc[UR36][R6.64+0x18] ;  /* 0x0000182406097981 */ /* 0x000f68000c1e1900 */
[----:B--2---:R-:W3:Y:S04]  /*2470*/  LD.E R0, desc[UR36][R16.64+0x8] ;  /* 0x0000082410007980 */ /* 0x004ee8000c101900 */
[----:B------:R-:W5:Y:S04]  /*2480*/  LD.E R8, desc[UR36][R16.64+0xc] ;  /* 0x00000c2410087980 */ /* 0x000f68000c101900 */
[----:B------:R-:W2:Y:S01]  /*2490*/  LD.E R10, desc[UR36][R16.64+0x10] ;  /* 0x00001024100a7980 */ /* 0x000ea2000c101900 */
[----:B------:R-:W-:-:S04]  /*24a0*/  FMUL R22, R22, R19 ;  /* 0x0000001316167220 */ /* 0x000fc80000400000 */
[----:B------:R-:W-:-:S04]  /*24b0*/  FFMA R23, R23, R18, R22 ;  /* 0x0000001217177223 */ /* 0x000fc80000000016 */
[----:B------:R-:W-:Y:S01]  /*24c0*/  FFMA R4, R4, R2, R23 ;  /* 0x0000000204047223 */ /* 0x000fe20000000017 */
[----:B------:R-:W-:Y:S03]  /*24d0*/  BSSY.RECONVERGENT B0, `(.L_x_82) ;  /* 0x000000f000007945 */ /* 0x000fe60003800200 */
[----:B---3--:R-:W-:-:S04]  /*24e0*/  FFMA R0, R3, R0, R4 ;  /* 0x0000000003007223 */ /* 0x008fc80000000004 */
[----:B----4-:R-:W-:-:S05]  /*24f0*/  FMUL R0, R0, R12 ;  /* 0x0000000c00007220 */ /* 0x010fca0000400000 */
[----:B------:R-:W-:Y:S01]  /*2500*/  FSETP.GT.AND P0, PT, R0, 1, PT ;  /* 0x3f8000000000780b */ /* 0x000fe20003f04000 */
[--C-:B-----5:R-:W-:Y:S01]  /*2510*/  FFMA R5, R5, R8, R4.reuse ;  /* 0x0000000805057223 */ /* 0x120fe20000000004 */
[----:B--2---:R-:W-:-:S03]  /*2520*/  FFMA R9, R9, R10, R4 ;  /* 0x0000000a09097223 */ /* 0x004fc60000000004 */
[-C--:B------:R-:W-:Y:S01]  /*2530*/  FMUL R2, R5, R12.reuse ;  /* 0x0000000c05027220 */ /* 0x080fe20000400000 */
[----:B------:R-:W-:Y:S01]  /*2540*/  FMUL R12, R9, R12 ;  /* 0x0000000c090c7220 */ /* 0x000fe20000400000 */
[----:B------:R-:W-:-:S03]  /*2550*/  IMAD.MOV.U32 R5, RZ, RZ, 0x3f800000 ;  /* 0x3f800000ff057424 */ /* 0x000fc600078e00ff */
[----:B------:R-:W-:Y:S02]  /*2560*/  FSETP.GT.AND P1, PT, R2, 1, PT ;  /* 0x3f8000000200780b */ /* 0x000fe40003f24000 */
[----:B------:R-:W-:Y:S01]  /*2570*/  FSETP.GT.AND P2, PT, R12, 1, PT ;  /* 0x3f8000000c00780b */ /* 0x000fe20003f44000 */
[----:B------:R-:W-:-:S12]  /*2580*/  @P0 BRA `(.L_x_83) ;  /* 0x00000000000c0947 */ /* 0x000fd80003800000 */
[----:B------:R-:W-:Y:S01]  /*2590*/  FSETP.GEU.AND P0, PT, R0, RZ, PT ;  /* 0x000000ff0000720b */ /* 0x000fe20003f0e000 */
[----:B------:R-:W-:-:S12]  /*25a0*/  HFMA2 R5, -RZ, RZ, 0, 0 ;  /* 0x00000000ff057431 */ /* 0x000fd800000001ff */
[----:B------:R-:W-:-:S07]  /*25b0*/  @P0 IMAD.MOV.U32 R5, RZ, RZ, R0 ;  /* 0x000000ffff050224 */ /* 0x000fce00078e0000 */
.L_x_83:
[----:B------:R-:W-:Y:S05]  /*25c0*/  BSYNC.RECONVERGENT B0 ;  /* 0x0000000000007941 */ /* 0x000fea0003800200 */
.L_x_82:
[----:B------:R-:W-:Y:S01]  /*25d0*/  BSSY.RECONVERGENT B0, `(.L_x_84) ;  /* 0x0000006000007945 */ /* 0x000fe20003800200 */
[----:B------:R-:W-:-:S03]  /*25e0*/  IMAD.MOV.U32 R7, RZ, RZ, 0x3f800000 ;  /* 0x3f800000ff077424 */ /* 0x000fc600078e00ff */
[----:B------:R-:W-:Y:S05]  /*25f0*/  @P1 BRA `(.L_x_85) ;  /* 0x00000000000c1947 */ /* 0x000fea0003800000 */
[----:B------:R-:W-:Y:S01]  /*2600*/  FSETP.GEU.AND P0, PT, R2, RZ, PT ;  /* 0x000000ff0200720b */ /* 0x000fe20003f0e000 */
[----:B------:R-:W-:-:S12]  /*2610*/  IMAD.MOV.U32 R7, RZ, RZ, RZ ;  /* 0x000000ffff077224 */ /* 0x000fd800078e00ff */
[----:B------:R-:W-:-:S07]  /*2620*/  @P0 MOV R7, R2 ;  /* 0x0000000200070202 */ /* 0x000fce0000000f00 */
.L_x_85:
[----:B------:R-:W-:Y:S05]  /*2630*/  BSYNC.RECONVERGENT B0 ;  /* 0x0000000000007941 */ /* 0x000fea0003800200 */
.L_x_84:
[----:B------:R-:W-:Y:S01]  /*2640*/  IMAD.MOV.U32 R9, RZ, RZ, 0x3f800000 ;  /* 0x3f800000ff097424 */ /* 0x000fe200078e00ff */
[----:B------:R-:W-:Y:S06]  /*2650*/  @P2 BRA `(.L_x_59) ;  /* 0x00000000000c2947 */ /* 0x000fec0003800000 */
[----:B------:R-:W-:Y:S01]  /*2660*/  FSETP.GEU.AND P0, PT, R12, RZ, PT ;  /* 0x000000ff0c00720b */ /* 0x000fe20003f0e000 */
[----:B------:R-:W-:-:S12]  /*2670*/  IMAD.MOV.U32 R9, RZ, RZ, RZ ;  /* 0x000000ffff097224 */ /* 0x000fd800078e00ff */
[----:B------:R-:W-:-:S07]  /*2680*/  @P0 IMAD.MOV.U32 R9, RZ, RZ, R12 ;  /* 0x000000ffff090224 */ /* 0x000fce00078e000c */
.L_x_59:
[----:B------:R-:W-:Y:S05]  /*2690*/  BSYNC.RECONVERGENT B7 ;  /* 0x0000000000077941 */ /* 0x000fea0003800200 */
.L_x_58:
[----:B------:R-:W0:Y:S02]  /*26a0*/  LDC.64 R2, c[0x0][0x380] ;  /* 0x0000e000ff027b82 */ /* 0x000e240000000a00 */
[----:B0-----:R-:W-:-:S05]  /*26b0*/  IMAD.WIDE R26, R26, 0xc, R2 ;  /* 0x0000000c1a1a7825 */ /* 0x001fca00078e0202 */
[----:B------:R-:W-:Y:S04]  /*26c0*/  STG.E desc[UR36][R26.64], R5 ;  /* 0x000000051a007986 */ /* 0x000fe8000c101924 */
[----:B------:R-:W-:Y:S04]  /*26d0*/  STG.E desc[UR36][R26.64+0x4], R7 ;  /* 0x000004071a007986 */ /* 0x000fe8000c101924 */
[----:B------:R-:W-:Y:S01]  /*26e0*/  STG.E desc[UR36][R26.64+0x8], R9 ;  /* 0x000008091a007986 */ /* 0x000fe2000c101924 */
[----:B------:R-:W-:Y:S05]  /*26f0*/  EXIT ;  /* 0x000000000000794d */ /* 0x000fea0003800000 */
        .type           $_Z6renderP4Vec3iiPK6CameraPP8GeometryiPK5Light$_ZNK5Plane10intersectsERK3Ray,@function
        .size           $_Z6renderP4Vec3iiPK6CameraPP8GeometryiPK5Light$_ZNK5Plane10intersectsERK3Ray,($_Z6renderP4Vec3iiPK6CameraPP8GeometryiPK5Light$_ZNK5Plane9getNormalERK4Vec3 - $_Z6renderP4Vec3iiPK6CameraPP8GeometryiPK5Light$_ZNK5Plane10intersectsERK3Ray)
$_Z6renderP4Vec3iiPK6CameraPP8GeometryiPK5Light$_ZNK5Plane10intersectsERK3Ray:
[----:B------:R-:W-:-:S05]  /*2700*/  IADD3 R1, PT, PT, R1, -0x28, RZ ;  /* 0xffffffd801017810 */ /* 0x000fca0007ffe0ff */
        /* <DEDUP_REMOVED lines=11> */
[----:B--2---:R-:W-:-:S02]  /*27c0*/  IMAD.MOV.U32 R19, RZ, RZ, R7 ;  /* 0x000000ffff137224 */ /* 0x004fc400078e0007 */
[----:B------:R-:W-:Y:S02]  /*27d0*/  IMAD.MOV.U32 R7, RZ, RZ, R5 ;  /* 0x000000ffff077224 */ /* 0x000fe400078e0005 */
[----:B---3--:R-:W-:Y:S01]  /*27e0*/  IMAD.MOV.U32 R18, RZ, RZ, R6 ;  /* 0x000000ffff127224 */ /* 0x008fe200078e0006 */
[----:B------:R-:W-:Y:S01]  /*27f0*/  MOV R6, R4 ;  /* 0x0000000400067202 */ /* 0x000fe20000000f00 */
[----:B------:R-:W2:Y:S02]  /*2800*/  LDC.64 R22, c[0x0][0x358] ;  /* 0x0000d600ff167b82 */ /* 0x000ea40000000a00 */
[C---:B--2---:R-:W-:Y:S02]  /*2810*/  R2UR UR8, R22.reuse ;  /* 0x00000000160872ca */ /* 0x044fe400000e0000 */
[----:B------:R-:W-:Y:S02]  /*2820*/  R2UR UR9, R23 ;  /* 0x00000000170972ca */ /* 0x000fe400000e0000 */
[----:B------:R-:W-:-:S02]  /*2830*/  R2UR UR10, R22 ;  /* 0x00000000160a72ca */ /* 0x000fc400000e0000 */
[C---:B------:R-:W-:Y:S02]  /*2840*/  R2UR UR11, R23.reuse ;  /* 0x00000000170b72ca */ /* 0x040fe400000e0000 */
[C---:B------:R-:W-:Y:S02]  /*2850*/  R2UR UR4, R22.reuse ;  /* 0x00000000160472ca */ /* 0x040fe400000e0000 */
[C---:B------:R-:W-:Y:S02]  /*2860*/  R2UR UR5, R23.reuse ;  /* 0x00000000170572ca */ /* 0x040fe400000e0000 */
[C---:B------:R-:W-:Y:S02]  /*2870*/  R2UR UR6, R22.reuse ;  /* 0x00000000160672ca */ /* 0x040fe400000e0000 */
[----:B------:R-:W-:Y:S01]  /*2880*/  R2UR UR7, R23 ;  /* 0x00000000170772ca */ /* 0x000fe200000e0000 */
[----:B------:R-:W2:Y:S01]  /*2890*/  LD.E R2, desc[UR8][R18.64+0x10] ;  /* 0x0000100812027980 */ /* 0x000ea2000c101900 */
[----:B------:R-:W-:-:S02]  /*28a0*/  R2UR UR12, R22 ;  /* 0x00000000160c72ca */ /* 0x000fc400000e0000 */
        /* <DEDUP_REMOVED lines=54> */
[----:B------:R-:W-:Y:S05]  /*2c10*/  CALL.REL.NOINC `($__internal_3_$__cuda_sm3x_div_rn_noftz_f32_slowpath) ;  /* 0x0000001000c47944 */ /* 0x000fea0003c00000 */
.L_x_89:
[----:B------:R-:W-:Y:S05]  /*2c20*/  BSYNC.RECONVERGENT B6 ;  /* 0x0000000000067941 */ /* 0x000fea0003800200 */
.L_x_88:
        /* <DEDUP_REMOVED lines=9> */
[----:B------:R-:W-:Y:S01]  /*2cc0*/  IMAD.MOV.U32 R0, RZ, RZ, 0x1 ;  /* 0x00000001ff007424 */ /* 0x000fe200078e00ff */
[----:B--2---:R-:W-:-:S13]  /*2cd0*/  FSETP.GTU.AND P0, PT, R4, R3, PT ;  /* 0x000000030400720b */ /* 0x004fda0003f0c000 */
[----:B------:R-:W-:Y:S02]  /*2ce0*/  @!P0 R2UR UR4, R22 ;  /* 0x00000000160482ca */ /* 0x000fe400000e0000 */
[----:B------:R-:W-:Y:S02]  /*2cf0*/  @!P0 R2UR UR5, R23 ;  /* 0x00000000170582ca */ /* 0x000fe400000e0000 */
[----:B------:R-:W-:-:S11]  /*2d00*/  @!P0 PRMT R2, R0, 0x7610, R2 ;  /* 0x0000761000028816 */ /* 0x000fd60000000002 */
[----:B------:R0:W-:Y:S02]  /*2d10*/  @!P0 ST.E desc[UR4][R18.64+0x20], R4 ;  /* 0x0000200412008985 */ /* 0x0001e4000c101904 */
.L_x_87:
[----:B------:R-:W-:Y:S05]  /*2d20*/  BSYNC.RECONVERGENT B7 ;  /* 0x0000000000077941 */ /* 0x000fea0003800200 */
.L_x_86:
        /* <DEDUP_REMOVED lines=12> */
[----:B0-----:R-:W-:Y:S01]  /*2df0*/  IADD3 R1, PT, PT, R1, 0x28, RZ ;  /* 0x0000002801017810 */ /* 0x001fe20007ffe0ff */
[----:B--2---:R-:W-:Y:S06]  /*2e00*/  RET.REL.NODEC R20 `(_Z6renderP4Vec3iiPK6CameraPP8GeometryiPK5Light) ;  /* 0xffffffd0147c7950 */ /* 0x004fec0003c3ffff */
        .type           $_Z6renderP4Vec3iiPK6CameraPP8GeometryiPK5Light$_ZNK5Plane9getNormalERK4Vec3,@function
        .size           $_Z6renderP4Vec3iiPK6CameraPP8GeometryiPK5Light$_ZNK5Plane9getNormalERK4Vec3,($_Z6renderP4Vec3iiPK6CameraPP8GeometryiPK5Light$_ZNK6Sphere10intersectsERK3Ray - $_Z6renderP4Vec3iiPK6CameraPP8GeometryiPK5Light$_ZNK5Plane9getNormalERK4Vec3)
$_Z6renderP4Vec3iiPK6CameraPP8GeometryiPK5Light$_ZNK5Plane9getNormalERK4Vec3:
[----:B------:R-:W-:Y:S02]  /*2e10*/  VIADD R1, R1, 0xfffffff8 ;  /* 0xfffffff801017836 */ /* 0x000fe40000000000 */
[----:B------:R-:W-:-:S03]  /*2e20*/  IMAD.MOV.U32 R3, RZ, RZ, R5 ;  /* 0x000000ffff037224 */ /* 0x000fc600078e0005 */
[----:B------:R0:W-:Y:S02]  /*2e30*/  STL [R1], R2 ;  /* 0x0000000201007387 */ /* 0x0001e40000100800 */
[----:B0-----:R-:W-:Y:S01]  /*2e40*/  IMAD.MOV.U32 R2, RZ, RZ, R4 ;  /* 0x000000ffff027224 */ /* 0x001fe200078e0004 */
[----:B------:R-:W0:Y:S04]  /*2e50*/  LDCU.64 UR4, c[0x0][0x358] ;  /* 0x00006b00ff0477ac */ /* 0x000e280008000a00 */
[----:B0-----:R-:W2:Y:S04]  /*2e60*/  LD.E R4, desc[UR4][R2.64+0x14] ;  /* 0x0000140402047980 */ /* 0x001ea8000c101900 */
[----:B------:R-:W2:Y:S04]  /*2e70*/  LD.E R5, desc[UR4][R2.64+0x18] ;  /* 0x0000180402057980 */ /* 0x000ea8000c101900 */
[----:B------:R-:W2:Y:S04]  /*2e80*/  LD.E R6, desc[UR4][R2.64+0x1c] ;  /* 0x00001c0402067980 */ /* 0x000ea8000c101900 */
[----:B------:R0:W2:Y:S02]  /*2e90*/  LDL R2, [R1] ;  /* 0x0000000001027983 */ /* 0x0000a40000100800 */
[----:B0-----:R-:W-:Y:S01]  /*2ea0*/  IADD3 R1, PT, PT, R1, 0x8, RZ ;  /* 0x0000000801017810 */ /* 0x001fe20007ffe0ff */
[----:B--2---:R-:W-:Y:S06]  /*2eb0*/  RET.REL.NODEC R20 `(_Z6renderP4Vec3iiPK6CameraPP8GeometryiPK5Light) ;  /* 0xffffffd014507950 */ /* 0x004fec0003c3ffff */
        .type           $_Z6renderP4Vec3iiPK6CameraPP8GeometryiPK5Light$_ZNK6Sphere10intersectsERK3Ray,@function
        .size           $_Z6renderP4Vec3iiPK6CameraPP8GeometryiPK5Light$_ZNK6Sphere10intersectsERK3Ray,($_Z6renderP4Vec3iiPK6CameraPP8GeometryiPK5Light$_ZNK6Sphere9getNormalERK4Vec3 - $_Z6renderP4Vec3iiPK6CameraPP8GeometryiPK5Light$_ZNK6Sphere10intersectsERK3Ray)
$_Z6renderP4Vec3iiPK6CameraPP8GeometryiPK5Light$_ZNK6Sphere10intersectsERK3Ray:
[----:B------:R-:W-:-:S05]  /*2ec0*/  VIADD R1, R1, 0xffffffc8 ;  /* 0xffffffc801017836 */ /* 0x000fca0000000000 */
        /* <DEDUP_REMOVED lines=47> */
[----:B------:R-:W5:Y:S01]  /*31c0*/  LD.E R12, desc[UR20][R4.64+0x20] ;  /* 0x00002014040c7980 */ /* 0x000f62000c101900 */
[----:B------:R-:W-:Y:S01]  /*31d0*/  BSSY.RECONVERGENT B7, `(.L_x_90) ;  /* 0x0000056000077945 */ /* 0x000fe20003800200 */
[----:B------:R-:W-:Y:S01]  /*31e0*/  PRMT R18, RZ, 0x7610, R18 ;  /* 0x00007610ff127816 */ /* 0x000fe20000000012 */
[----:B--2---:R-:W-:-:S04]  /*31f0*/  FADD R2, R2, -R7 ;  /* 0x8000000702027221 */ /* 0x004fc80000000000 */
[----:B------:R-:W-:Y:S01]  /*3200*/  FMUL R7, R2, R2 ;  /* 0x0000000202077220 */ /* 0x000fe20000400000 */
[----:B---3--:R-:W-:Y:S01]  /*3210*/  FADD R0, R0, -R3 ;  /* 0x8000000300007221 */ /* 0x008fe20000000000 */
[-C--:B----4-:R-:W-:Y:S01]  /*3220*/  FMUL R10, R13, R13.reuse ;  /* 0x0000000d0d0a7220 */ /* 0x090fe20000400000 */
[----:B------:R-:W-:Y:S02]  /*3230*/  FMUL R2, R2, R13 ;  /* 0x0000000d02027220 */ /* 0x000fe40000400000 */
[----:B------:R-:W-:Y:S01]  /*3240*/  FFMA R7, R0, R0, R7 ;  /* 0x0000000000077223 */ /* 0x000fe20000000007 */
[----:B-----5:R-:W-:Y:S01]  /*3250*/  FADD R6, R6, -R9 ;  /* 0x8000000906067221 */ /* 0x020fe20000000000 */
[-C--:B------:R-:W-:Y:S01]  /*3260*/  FFMA R3, R11, R11.reuse, R10 ;  /* 0x0000000b0b037223 */ /* 0x080fe2000000000a */
[----:B------:R-:W-:Y:S02]  /*3270*/  FFMA R11, R0, R11, R2 ;  /* 0x0000000b000b7223 */ /* 0x000fe40000000002 */
[----:B------:R-:W-:Y:S01]  /*3280*/  FFMA R7, R6, R6, R7 ;  /* 0x0000000606077223 */ /* 0x000fe20000000007 */
[-C--:B------:R-:W-:Y:S01]  /*3290*/  FFMA R2, R8, R8.reuse, R3 ;  /* 0x0000000808027223 */ /* 0x080fe20000000003 */
[----:B------:R-:W-:-:S03]  /*32a0*/  FFMA R11, R6, R8, R11 ;  /* 0x00000008060b7223 */ /* 0x000fc6000000000b */
[----:B------:R-:W-:Y:S01]  /*32b0*/  FMUL R0, R2, -4 ;  /* 0xc080000002007820 */ /* 0x000fe20000400000 */
[----:B------:R-:W-:Y:S01]  /*32c0*/  FFMA R7, -R12, R12, R7 ;  /* 0x0000000c0c077223 */ /* 0x000fe20000000107 */
[----:B------:R-:W-:-:S03]  /*32d0*/  FADD R16, R11, R11 ;  /* 0x0000000b0b107221 */ /* 0x000fc60000000000 */
[----:B------:R-:W-:-:S04]  /*32e0*/  FMUL R7, R7, R0 ;  /* 0x0000000007077220 */ /* 0x000fc80000400000 */
[----:B------:R-:W-:-:S05]  /*32f0*/  FFMA R4, R16, R16, R7 ;  /* 0x0000001010047223 */ /* 0x000fca0000000007 */
[----:B------:R-:W-:-:S13]  /*3300*/  FSETP.GEU.AND P0, PT, R4, 9.9999997473787516356e-05, PT ;  /* 0x38d1b7170400780b */ /* 0x000fda0003f0e000 */
[----:B01----:R-:W-:Y:S05]  /*3310*/  @!P0 BRA `(.L_x_91) ;  /* 0x0000000400048947 */ /* 0x003fea0003800000 */
[----:B------:R-:W-:Y:S01]  /*3320*/  IADD3 R0, PT, PT, R4, -0xd000000, RZ ;  /* 0xf300000004007810 */ /* 0x000fe20007ffe0ff */
[----:B------:R0:W1:Y:S01]  /*3330*/  MUFU.RSQ R3, R4 ;  /* 0x0000000400037308 */ /* 0x0000620000001400 */
[----:B------:R-:W-:Y:S02]  /*3340*/  BSSY.RECONVERGENT B6, `(.L_x_92) ;  /* 0x000000c000067945 */ /* 0x000fe40003800200 */
[----:B------:R-:W-:-:S13]  /*3350*/  ISETP.GT.U32.AND P0, PT, R0, 0x727fffff, PT ;  /* 0x727fffff0000780c */ /* 0x000fda0003f04070 */
[----:B0-----:R-:W-:Y:S05]  /*3360*/  @!P0 BRA `(.L_x_93) ;  /* 0x0000000000148947 */ /* 0x001fea0003800000 */
[----:B------:R-:W-:Y:S01]  /*3370*/  MOV R20, 0x33a0 ;  /* 0x000033a000147802 */ /* 0x000fe20000000f00 */
[----:B------:R-:W-:-:S07]  /*3380*/  IMAD.MOV.U32 R21, RZ, RZ, 0x0 ;  /* 0x00000000ff157424 */ /* 0x000fce00078e00ff */
[----:B-1----:R-:W-:Y:S05]  /*3390*/  CALL.REL.NOINC `($__internal_2_$__cuda_sm20_sqrt_rn_f32_slowpath) ;  /* 0x0000000800787944 */ /* 0x002fea0003c00000 */
[----:B------:R-:W-:Y:S01]  /*33a0*/  IMAD.MOV.U32 R19, RZ, RZ, R4 ;  /* 0x000000ffff137224 */ /* 0x000fe200078e0004 */
[----:B------:R-:W-:Y:S06]  /*33b0*/  BRA `(.L_x_94) ;  /* 0x0000000000107947 */ /* 0x000fec0003800000 */
.L_x_93:
[----:B-1----:R-:W-:Y:S01]  /*33c0*/  FMUL.FTZ R19, R4, R3 ;  /* 0x0000000304137220 */ /* 0x002fe20000410000 */
[----:B------:R-:W-:-:S03]  /*33d0*/  FMUL.FTZ R0, R3, 0.5 ;  /* 0x3f00000003007820 */ /* 0x000fc60000410000 */
[----:B------:R-:W-:-:S04]  /*33e0*/  FFMA R4, -R19, R19, R4 ;  /* 0x0000001313047223 */ /* 0x000fc80000000104 */
[----:B------:R-:W-:-:S07]  /*33f0*/  FFMA R19, R4, R0, R19 ;  /* 0x0000000004137223 */ /* 0x000fce0000000013 */
.L_x_94:
[----:B------:R-:W-:Y:S05]  /*3400*/  BSYNC.RECONVERGENT B6 ;  /* 0x0000000000067941 */ /* 0x000fea0003800200 */
.L_x_92:
        /* <DEDUP_REMOVED lines=12> */
[----:B------:R-:W-:Y:S02]  /*34d0*/  MOV R20, 0x3500 ;  /* 0x0000350000147802 */ /* 0x000fe40000000f00 */
[----:B------:R-:W-:-:S07]  /*34e0*/  MOV R21, 0x0 ;  /* 0x0000000000157802 */ /* 0x000fce0000000f00 */
[----:B------:R-:W-:Y:S05]  /*34f0*/  CALL.REL.NOINC `($__internal_3_$__cuda_sm3x_div_rn_noftz_f32_slowpath) ;  /* 0x00000008008c7944 */ /* 0x000fea0003c00000 */
[----:B------:R-:W-:-:S07]  /*3500*/  IMAD.MOV.U32 R17, RZ, RZ, R4 ;  /* 0x000000ffff117224 */ /* 0x000fce00078e0004 */
.L_x_96:
[----:B------:R-:W-:Y:S05]  /*3510*/  BSYNC.RECONVERGENT B6 ;  /* 0x0000000000067941 */ /* 0x000fea0003800200 */
.L_x_95:
        /* <DEDUP_REMOVED lines=14> */
[----:B------:R-:W-:Y:S05]  /*3600*/  CALL.REL.NOINC `($__internal_3_$__cuda_sm3x_div_rn_noftz_f32_slowpath) ;  /* 0x0000000800487944 */ /* 0x000fea0003c00000 */
.L_x_98:
[----:B------:R-:W-:Y:S05]  /*3610*/  BSYNC.RECONVERGENT B6 ;  /* 0x0000000000067941 */ /* 0x000fea0003800200 */
.L_x_97:
        /* <DEDUP_REMOVED lines=12> */
[----:B------:R-:W-:-:S12]  /*36e0*/  IMAD.MOV.U32 R0, RZ, RZ, 0x1 ;  /* 0x00000001ff007424 */ /* 0x000fd800078e00ff */
[----:B------:R-:W-:Y:S02]  /*36f0*/  @!P0 R2UR UR4, R26 ;  /* 0x000000001a0482ca */ /* 0x000fe400000e0000 */
[----:B------:R-:W-:Y:S02]  /*3700*/  @!P0 R2UR UR5, R27 ;  /* 0x000000001b0582ca */ /* 0x000fe400000e0000 */
[----:B------:R-:W-:-:S11]  /*3710*/  @!P0 PRMT R18, R0, 0x7610, R18 ;  /* 0x0000761000128816 */ /* 0x000fd60000000012 */
[----:B------:R0:W-:Y:S02]  /*3720*/  @!P0 ST.E desc[UR4][R24.64+0x20], R17 ;  /* 0x0000201118008985 */ /* 0x0001e4000c101904 */
.L_x_91:
[----:B------:R-:W-:Y:S05]  /*3730*/  BSYNC.RECONVERGENT B7 ;  /* 0x0000000000077941 */ /* 0x000fea0003800200 */
.L_x_90:
        /* <DEDUP_REMOVED lines=17> */
[----:B--2---:R-:W-:Y:S06]  /*3850*/  RET.REL.NODEC R20 `(_Z6renderP4Vec3iiPK6CameraPP8GeometryiPK5Light) ;  /* 0xffffffc414e87950 */ /* 0x004fec0003c3ffff */
        .type           $_Z6renderP4Vec3iiPK6CameraPP8GeometryiPK5Light$_ZNK6Sphere9getNormalERK4Vec3,@function
        .size           $_Z6renderP4Vec3iiPK6CameraPP8GeometryiPK5Light$_ZNK6Sphere9getNormalERK4Vec3,($__internal_2_$__cuda_sm20_sqrt_rn_f32_slowpath - $_Z6renderP4Vec3iiPK6CameraPP8GeometryiPK5Light$_ZNK6Sphere9getNormalERK4Vec3)
$_Z6renderP4Vec3iiPK6CameraPP8GeometryiPK5Light$_ZNK6Sphere9getNormalERK4Vec3:
        /* <DEDUP_REMOVED lines=34> */
[----:B------:R-:W-:Y:S05]  /*3a80*/  CALL.REL.NOINC `($__internal_3_$__cuda_sm3x_div_rn_noftz_f32_slowpath) ;  /* 0x0000000400287944 */ /* 0x000fea0003c00000 */
[----:B------:R-:W-:-:S07]  /*3a90*/  MOV R18, R4 ;  /* 0x0000000400127202 */ /* 0x000fce0000000f00 */
.L_x_100:
[----:B------:R-:W-:Y:S05]  /*3aa0*/  BSYNC.RECONVERGENT B6 ;  /* 0x0000000000067941 */ /* 0x000fea0003800200 */
.L_x_99:
        /* <DEDUP_REMOVED lines=15> */
.L_x_102:
[----:B------:R-:W-:Y:S05]  /*3ba0*/  BSYNC.RECONVERGENT B6 ;  /* 0x0000000000067941 */ /* 0x000fea0003800200 */
.L_x_101:
        /* <DEDUP_REMOVED lines=13> */
[----:B------:R-:W-:Y:S05]  /*3c80*/  CALL.REL.NOINC `($__internal_3_$__cuda_sm3x_div_rn_noftz_f32_slowpath) ;  /* 0x0000000000a87944 */ /* 0x000fea0003c00000 */
[----:B------:R-:W-:-:S07]  /*3c90*/  IMAD.MOV.U32 R6, RZ, RZ, R4 ;  /* 0x000000ffff067224 */ /* 0x000fce00078e0004 */
.L_x_104:
[----:B------:R-:W-:Y:S05]  /*3ca0*/  BSYNC.RECONVERGENT B6 ;  /* 0x0000000000067941 */ /* 0x000fea0003800200 */
.L_x_103:
        /* <DEDUP_REMOVED lines=12> */
[----:B--2---:R-:W-:Y:S06]  /*3d70*/  RET.REL.NODEC R20 `(_Z6renderP4Vec3iiPK6CameraPP8GeometryiPK5Light) ;  /* 0xffffffc014a07950 */ /* 0x004fec0003c3ffff */
        .weak           $__internal_2_$__cuda_sm20_sqrt_rn_f32_slowpath
        .type           $__internal_2_$__cuda_sm20_sqrt_rn_f32_slowpath,@function
        .size           $__internal_2_$__cuda_sm20_sqrt_rn_f32_slowpath,($__internal_3_$__cuda_sm3x_div_rn_noftz_f32_slowpath - $__internal_2_$__cuda_sm20_sqrt_rn_f32_slowpath)
$__internal_2_$__cuda_sm20_sqrt_rn_f32_slowpath:
        /* <DEDUP_REMOVED lines=23> */
.L_x_106:
[----:B------:R-:W-:Y:S05]  /*3ef0*/  BSYNC.RECONVERGENT B0 ;  /* 0x0000000000007941 */ /* 0x000fea0003800200 */
.L_x_105:
[----:B------:R0:W2:Y:S02]  /*3f00*/  LDL R2, [R1] ;  /* 0x0000000001027983 */ /* 0x0000a40000100800 */
[----:B0-----:R-:W-:Y:S01]  /*3f10*/  VIADD R1, R1, 0x8 ;  /* 0x0000000801017836 */ /* 0x001fe20000000000 */
[----:B--2---:R-:W-:Y:S06]  /*3f20*/  RET.REL.NODEC R20 `(_Z6renderP4Vec3iiPK6CameraPP8GeometryiPK5Light) ;  /* 0xffffffc014347950 */ /* 0x004fec0003c3ffff */
        .weak           $__internal_3_$__cuda_sm3x_div_rn_noftz_f32_slowpath
        .type           $__internal_3_$__cuda_sm3x_div_rn_noftz_f32_slowpath,@function
        .size           $__internal_3_$__cuda_sm3x_div_rn_noftz_f32_slowpath,(.L_x_130 - $__internal_3_$__cuda_sm3x_div_rn_noftz_f32_slowpath)
$__internal_3_$__cuda_sm3x_div_rn_noftz_f32_slowpath:
        /* <DEDUP_REMOVED lines=36> */
.L_x_108:
        /* <DEDUP_REMOVED lines=51> */
.L_x_115:
[----:B------:R-:W-:-:S04]  /*44a0*/  LOP3.LUT R4, R4, 0x80000000, RZ, 0xc0, !PT ;  /* 0x8000000004047812 */ /* 0x000fc800078ec0ff */
[----:B------:R-:W-:Y:S01]  /*44b0*/  LOP3.LUT R4, R4, 0x7f800000, RZ, 0xfc, !PT ;  /* 0x7f80000004047812 */ /* 0x000fe200078efcff */
[----:B------:R-:W-:Y:S06]  /*44c0*/  BRA `(.L_x_116) ;  /* 0x0000000000047947 */ /* 0x000fec0003800000 */
.L_x_114:
[----:B------:R-:W-:-:S07]  /*44d0*/  LEA R4, R3, R4, 0x17 ;  /* 0x0000000403047211 */ /* 0x000fce00078eb8ff */
.L_x_116:
[----:B------:R-:W-:Y:S05]  /*44e0*/  BSYNC.RECONVERGENT B1 ;  /* 0x0000000000017941 */ /* 0x000fea0003800200 */
.L_x_113:
[----:B------:R-:W-:Y:S05]  /*44f0*/  BRA `(.L_x_117) ;  /* 0x0000000000207947 */ /* 0x000fea0003800000 */
.L_x_112:
[----:B------:R-:W-:-:S04]  /*4500*/  LOP3.LUT R4, R5, 0x80000000, R4, 0x48, !PT ;  /* 0x8000000005047812 */ /* 0x000fc800078e4804 */
[----:B------:R-:W-:Y:S01]  /*4510*/  LOP3.LUT R4, R4, 0x7f800000, RZ, 0xfc, !PT ;  /* 0x7f80000004047812 */ /* 0x000fe200078efcff */
[----:B------:R-:W-:Y:S06]  /*4520*/  BRA `(.L_x_117) ;  /* 0x0000000000147947 */ /* 0x000fec0003800000 */
.L_x_111:
[----:B------:R-:W-:Y:S01]  /*4530*/  LOP3.LUT R4, R5, 0x80000000, R4, 0x48, !PT ;  /* 0x8000000005047812 */ /* 0x000fe200078e4804 */
[----:B------:R-:W-:Y:S06]  /*4540*/  BRA `(.L_x_117) ;  /* 0x00000000000c7947 */ /* 0x000fec0003800000 */
.L_x_110:
[----:B------:R-:W0:Y:S01]  /*4550*/  MUFU.RSQ R4, -QNAN ;  /* 0xffc0000000047908 */ /* 0x000e220000001400 */
[----:B------:R-:W-:Y:S05]  /*4560*/  BRA `(.L_x_117) ;  /* 0x0000000000047947 */ /* 0x000fea0003800000 */
.L_x_109:
[----:B------:R-:W-:-:S07]  /*4570*/  FADD.FTZ R4, R4, R5 ;  /* 0x0000000504047221 */ /* 0x000fce0000010000 */
.L_x_117:
[----:B------:R-:W-:Y:S05]  /*4580*/  BSYNC.RECONVERGENT B0 ;  /* 0x0000000000007941 */ /* 0x000fea0003800200 */
.L_x_107:
[----:B------:R1:W0:Y:S02]  /*4590*/  LDL R2, [R1] ;  /* 0x0000000001027983 */ /* 0x0002240000100800 */
[----:B-1----:R-:W-:Y:S01]  /*45a0*/  VIADD R1, R1, 0x8 ;  /* 0x0000000801017836 */ /* 0x002fe20000000000 */
[----:B0-----:R-:W-:Y:S06]  /*45b0*/  RET.REL.NODEC R20 `(_Z6renderP4Vec3iiPK6CameraPP8GeometryiPK5Light) ;  /* 0xffffffb814907950 */ /* 0x001fec0003c3ffff */
.L_x_118:
        /* <DEDUP_REMOVED lines=12> */
.L_x_130:


//--------------------- .nv.global.init           --------------------------
	.section	.nv.global.init,"aw",@progbits
	.align	8
.nv.global.init:
	.type		_ZTV6Sphere,@object
	.size		_ZTV6Sphere,(_ZTV5Plane - _ZTV6Sphere)
_ZTV6Sphere:
        /*0000*/ 	.byte	0x00, 0x00, 0x00, 0x00, 0x00, 0x00, 0x00, 0x00, 0x00, 0x00, 0x00, 0x00, 0x00, 0x00, 0x00, 0x00
        /*0010*/ 	.byte	0x08, 0x00, 0x00, 0x00, 0x00, 0x00, 0x00, 0x00, 0x10, 0x00, 0x00, 0x00, 0x00, 0x00, 0x00, 0x00
	.type		_ZTV5Plane,@object
	.size		_ZTV5Plane,(.L_1 - _ZTV5Plane)
_ZTV5Plane:
        /*0020*/ 	.byte	0x00, 0x00, 0x00, 0x00, 0x00, 0x00, 0x00, 0x00, 0x00, 0x00, 0x00, 0x00, 0x00, 0x00, 0x00, 0x00
        /*0030*/ 	.byte	0x18, 0x00, 0x00, 0x00, 0x00, 0x00, 0x00, 0x00, 0x20, 0x00, 0x00, 0x00, 0x00, 0x00, 0x00, 0x00
.L_1:


//--------------------- .nv.shared.reserved.0     --------------------------
	.section	.nv.shared.reserved.0,"aw",@nobits
	.weak		__nv_reservedSMEM_offset_0_alias
	.size		__nv_reservedSMEM_offset_0_alias, 0, 64
	.other		__nv_reservedSMEM_offset_0_alias,@"STO_CUDA_RESERVED_SHARED STV_DEFAULT"
__nv_reservedSMEM_offset_0_alias:
	.zero		0
	.zero		64


//--------------------- .nv.constant0._Z9initSceneiiP6CameraPP8GeometryP5Light --------------------------
	.section	.nv.constant0._Z9initSceneiiP6CameraPP8GeometryP5Light,"a",@progbits
	.sectionflags	@""
	.align	4
.nv.constant0._Z9initSceneiiP6CameraPP8GeometryP5Light:
	.zero		928


//--------------------- .nv.constant0._Z6renderP4Vec3iiPK6CameraPP8GeometryiPK5Light --------------------------
	.section	.nv.constant0._Z6renderP4Vec3iiPK6CameraPP8GeometryiPK5Light,"a",@progbits
	.sectionflags	@""
	.align	4
.nv.constant0._Z6renderP4Vec3iiPK6CameraPP8GeometryiPK5Light:
	.zero		944


//--------------------- SYMBOLS --------------------------

	.type		.nv.reservedSmem.offset0,@object
	.size		.nv.reservedSmem.offset0,0x4
	.type		malloc,@function
